	.target	sm_100a

	.elftype	@"ET_EXEC"


//--------------------- .note.nv.tkinfo           --------------------------
	.section	.note.nv.tkinfo,"",@"SHT_NOTE"
	.sectionflags	@"SHF_NOTE_NV_TKINFO"
	.tkinfo
        /*0018*/ 	.word	0x00000002
        /*0030*/ 	.string	""
        /*0030*/ 	.string	"ptxas"
        /*0030*/ 	.string	"Cuda compilation tools, release 13.0, V13.0.88"
        /*0030*/ 	.string	"Build cuda_13.0.r13.0/compiler.36424714_0"
        /*0030*/ 	.string	"-arch sm_100a -m 64 "



//--------------------- .note.nv.cuinfo           --------------------------
	.section	.note.nv.cuinfo,"",@"SHT_NOTE"
	.sectionflags	@"SHF_NOTE_NV_CUINFO"
        /*0018*/ 	.short	0x0002
        /*001a*/ 	.short	0x0064
        /*001c*/ 	.short	0x0082
	.zero		2


//--------------------- .nv.info                  --------------------------
	.section	.nv.info,"",@"SHT_CUDA_INFO"
	.align	4


	//----- nvinfo : EIATTR_REGCOUNT
	.align		4
        /*0000*/ 	.byte	0x04, 0x2f
        /*0002*/ 	.short	(.L_20 - .L_19)
	.align		4
.L_19:
        /*0004*/ 	.word	index@(_ZN7cutlass13device_kernelINS_4gemm6kernel13GemmUniversalIN4cute5tupleIJiiiiEEENS1_10collective13CollectiveMmaINS1_35MainloopSm100TmaUmmaWarpSpecializedILi3ELi2ELi4ENS5_IJNS4_1CILi2EEESB_NSA_ILi1EEEEEEEENS5_IJNSA_ILi128EEENSA_ILi256EEENSA_ILi64EEEEEENS_12float_e4m3_tENS5_IJlSC_lEEESJ_SK_NS4_8TiledMMAINS4_8MMA_AtomIJNS4_10MMA_TraitsINS4_25SM100_MMA_F8F6F4_2x1SM_SSEJSJ_SJ_fSF_SG_NS4_17integral_constantINS4_4UMMA5MajorELSR_0EEESS_NSP_INSQ_7ScaleInELST_0EEESU_EEEEEENS4_6LayoutINS5_IJSC_SC_SC_EEENS5_IJNSA_ILi0EEESZ_SZ_EEEEENS5_IJNS4_10UnderscoreES12_S12_EEEEENS4_28SM100_TMA_2SM_LOAD_MULTICASTENS4_14ComposedLayoutINS4_7SwizzleILi2ELi4ELi3EEENS4_18smem_ptr_flag_bitsILi8EEENSX_INS5_IJNSA_ILi8EEESH_EEENS5_IJSH_SC_EEEEEEEvNS4_8identityENS4_18SM100_TMA_2SM_LOADES1F_vS1G_EENS_8epilogue10collective18CollectiveEpilogueINS1J_23Sm100TmaWarpSpecializedILi4ELi2ELi32ELb0ELb0EEEJNS5_IJSH_SG_SH_EEENS5_IJNSX_ISH_SC_EENSX_INS5_IJNSA_ILi32EEESB_EEENS5_IJSC_SF_EEEEEEEESJ_SK_SJ_SK_NS1J_6fusion15FusionCallbacksIS1N_NS1V_17LinearCombinationISJ_fSJ_fLNS_15FloatRoundStyleE2EEES1O_S1U_JEEENS4_5SM1004TMEM4LOAD26SM100_TMEM_LOAD_32dp32b32xENS4_13SM90_TMA_LOADENS16_INS17_ILi1ELi4ELi3EEES1A_NSX_INS5_IJS1B_S1Q_EEENS5_IJS1Q_SC_EEEEEEENS4_39AutoVectorizingCopyWithAssumedAlignmentILi128EEENS4_14SM90_TMA_STOREES2A_S2C_S2C_EEEvvEEEEvNT_6ParamsE)
        /*0008*/ 	.word	0x00000074


	//----- nvinfo : EIATTR_FRAME_SIZE
	.align		4
.L_20:
        /*000c*/ 	.byte	0x04, 0x11
        /*000e*/ 	.short	(.L_22 - .L_21)
	.align		4
.L_21:
        /*0010*/ 	.word	index@($__internal_2_$__cuda_sm10x_tcgen05_guardrail_trap_unallocated_columns_being_dealloced)
        /*0014*/ 	.word	0x00000000


	//----- nvinfo : EIATTR_FRAME_SIZE
	.align		4
.L_22:
        /*0018*/ 	.byte	0x04, 0x11
        /*001a*/ 	.short	(.L_24 - .L_23)
	.align		4
.L_23:
        /*001c*/ 	.word	index@($__internal_1_$__cuda_sm10x_tcgen05_guardrail_trap_phase_invalid_during_alloc)
        /*0020*/ 	.word	0x00000000


	//----- nvinfo : EIATTR_FRAME_SIZE
	.align		4
.L_24:
        /*0024*/ 	.byte	0x04, 0x11
        /*0026*/ 	.short	(.L_26 - .L_25)
	.align		4
.L_25:
        /*0028*/ 	.word	index@($__internal_0_$__cuda_sm10x_tcgen05_guardrail_trap_col_being_dealloced_not_returned_by_alloc)
        /*002c*/ 	.word	0x00000000


	//----- nvinfo : EIATTR_FRAME_SIZE
	.align		4
.L_26:
        /*0030*/ 	.byte	0x04, 0x11
        /*0032*/ 	.short	(.L_28 - .L_27)
	.align		4
.L_27:
        /*0034*/ 	.word	index@(_ZN7cutlass13device_kernelINS_4gemm6kernel13GemmUniversalIN4cute5tupleIJiiiiEEENS1_10collective13CollectiveMmaINS1_35MainloopSm100TmaUmmaWarpSpecializedILi3ELi2ELi4ENS5_IJNS4_1CILi2EEESB_NSA_ILi1EEEEEEEENS5_IJNSA_ILi128EEENSA_ILi256EEENSA_ILi64EEEEEENS_12float_e4m3_tENS5_IJlSC_lEEESJ_SK_NS4_8TiledMMAINS4_8MMA_AtomIJNS4_10MMA_TraitsINS4_25SM100_MMA_F8F6F4_2x1SM_SSEJSJ_SJ_fSF_SG_NS4_17integral_constantINS4_4UMMA5MajorELSR_0EEESS_NSP_INSQ_7ScaleInELST_0EEESU_EEEEEENS4_6LayoutINS5_IJSC_SC_SC_EEENS5_IJNSA_ILi0EEESZ_SZ_EEEEENS5_IJNS4_10UnderscoreES12_S12_EEEEENS4_28SM100_TMA_2SM_LOAD_MULTICASTENS4_14ComposedLayoutINS4_7SwizzleILi2ELi4ELi3EEENS4_18smem_ptr_flag_bitsILi8EEENSX_INS5_IJNSA_ILi8EEESH_EEENS5_IJSH_SC_EEEEEEEvNS4_8identityENS4_18SM100_TMA_2SM_LOADES1F_vS1G_EENS_8epilogue10collective18CollectiveEpilogueINS1J_23Sm100TmaWarpSpecializedILi4ELi2ELi32ELb0ELb0EEEJNS5_IJSH_SG_SH_EEENS5_IJNSX_ISH_SC_EENSX_INS5_IJNSA_ILi32EEESB_EEENS5_IJSC_SF_EEEEEEEESJ_SK_SJ_SK_NS1J_6fusion15FusionCallbacksIS1N_NS1V_17LinearCombinationISJ_fSJ_fLNS_15FloatRoundStyleE2EEES1O_S1U_JEEENS4_5SM1004TMEM4LOAD26SM100_TMEM_LOAD_32dp32b32xENS4_13SM90_TMA_LOADENS16_INS17_ILi1ELi4ELi3EEES1A_NSX_INS5_IJS1B_S1Q_EEENS5_IJS1Q_SC_EEEEEEENS4_39AutoVectorizingCopyWithAssumedAlignmentILi128EEENS4_14SM90_TMA_STOREES2A_S2C_S2C_EEEvvEEEEvNT_6ParamsE)
        /*0038*/ 	.word	0x00000000


	//----- nvinfo : EIATTR_MIN_STACK_SIZE
	.align		4
.L_28:
        /*003c*/ 	.byte	0x04, 0x12
        /*003e*/ 	.short	(.L_30 - .L_29)
	.align		4
.L_29:
        /*0040*/ 	.word	index@(_ZN7cutlass13device_kernelINS_4gemm6kernel13GemmUniversalIN4cute5tupleIJiiiiEEENS1_10collective13CollectiveMmaINS1_35MainloopSm100TmaUmmaWarpSpecializedILi3ELi2ELi4ENS5_IJNS4_1CILi2EEESB_NSA_ILi1EEEEEEEENS5_IJNSA_ILi128EEENSA_ILi256EEENSA_ILi64EEEEEENS_12float_e4m3_tENS5_IJlSC_lEEESJ_SK_NS4_8TiledMMAINS4_8MMA_AtomIJNS4_10MMA_TraitsINS4_25SM100_MMA_F8F6F4_2x1SM_SSEJSJ_SJ_fSF_SG_NS4_17integral_constantINS4_4UMMA5MajorELSR_0EEESS_NSP_INSQ_7ScaleInELST_0EEESU_EEEEEENS4_6LayoutINS5_IJSC_SC_SC_EEENS5_IJNSA_ILi0EEESZ_SZ_EEEEENS5_IJNS4_10UnderscoreES12_S12_EEEEENS4_28SM100_TMA_2SM_LOAD_MULTICASTENS4_14ComposedLayoutINS4_7SwizzleILi2ELi4ELi3EEENS4_18smem_ptr_flag_bitsILi8EEENSX_INS5_IJNSA_ILi8EEESH_EEENS5_IJSH_SC_EEEEEEEvNS4_8identityENS4_18SM100_TMA_2SM_LOADES1F_vS1G_EENS_8epilogue10collective18CollectiveEpilogueINS1J_23Sm100TmaWarpSpecializedILi4ELi2ELi32ELb0ELb0EEEJNS5_IJSH_SG_SH_EEENS5_IJNSX_ISH_SC_EENSX_INS5_IJNSA_ILi32EEESB_EEENS5_IJSC_SF_EEEEEEEESJ_SK_SJ_SK_NS1J_6fusion15FusionCallbacksIS1N_NS1V_17LinearCombinationISJ_fSJ_fLNS_15FloatRoundStyleE2EEES1O_S1U_JEEENS4_5SM1004TMEM4LOAD26SM100_TMEM_LOAD_32dp32b32xENS4_13SM90_TMA_LOADENS16_INS17_ILi1ELi4ELi3EEES1A_NSX_INS5_IJS1B_S1Q_EEENS5_IJS1Q_SC_EEEEEEENS4_39AutoVectorizingCopyWithAssumedAlignmentILi128EEENS4_14SM90_TMA_STOREES2A_S2C_S2C_EEEvvEEEEvNT_6ParamsE)
        /*0044*/ 	.word	0x00000000
.L_30:


//--------------------- .nv.compat                --------------------------
	.section	.nv.compat,"",@"SHT_CUDA_COMPAT_INFO"
	.align	4
        /*0000*/ 	.byte	0x02, 0x09, 0x01, 0x00, 0x02, 0x02, 0x02, 0x00, 0x02, 0x05, 0x05, 0x00, 0x03, 0x07, 0x01, 0x01
        /*0010*/ 	.byte	0x02, 0x03, 0x01, 0x00, 0x02, 0x06, 0x01, 0x00, 0x04, 0x0b, 0x08, 0x00, 0x09, 0x00, 0x00, 0x00
        /*0020*/ 	.byte	0x00, 0x00, 0x00, 0x00


//--------------------- .nv.info._ZN7cutlass13device_kernelINS_4gemm6kernel13GemmUniversalIN4cute5tupleIJiiiiEEENS1_10collective13CollectiveMmaINS1_35MainloopSm100TmaUmmaWarpSpecializedILi3ELi2ELi4ENS5_IJNS4_1CILi2EEESB_NSA_ILi1EEEEEEEENS5_IJNSA_ILi128EEENSA_ILi256EEENSA_ILi64EEEEEENS_12float_e4m3_tENS5_IJlSC_lEEESJ_SK_NS4_8TiledMMAINS4_8MMA_AtomIJNS4_10MMA_TraitsINS4_25SM100_MMA_F8F6F4_2x1SM_SSEJSJ_SJ_fSF_SG_NS4_17integral_constantINS4_4UMMA5MajorELSR_0EEESS_NSP_INSQ_7ScaleInELST_0EEESU_EEEEEENS4_6LayoutINS5_IJSC_SC_SC_EEENS5_IJNSA_ILi0EEESZ_SZ_EEEEENS5_IJNS4_10UnderscoreES12_S12_EEEEENS4_28SM100_TMA_2SM_LOAD_MULTICASTENS4_14ComposedLayoutINS4_7SwizzleILi2ELi4ELi3EEENS4_18smem_ptr_flag_bitsILi8EEENSX_INS5_IJNSA_ILi8EEESH_EEENS5_IJSH_SC_EEEEEEEvNS4_8identityENS4_18SM100_TMA_2SM_LOADES1F_vS1G_EENS_8epilogue10collective18CollectiveEpilogueINS1J_23Sm100TmaWarpSpecializedILi4ELi2ELi32ELb0ELb0EEEJNS5_IJSH_SG_SH_EEENS5_IJNSX_ISH_SC_EENSX_INS5_IJNSA_ILi32EEESB_EEENS5_IJSC_SF_EEEEEEEESJ_SK_SJ_SK_NS1J_6fusion15FusionCallbacksIS1N_NS1V_17LinearCombinationISJ_fSJ_fLNS_15FloatRoundStyleE2EEES1O_S1U_JEEENS4_5SM1004TMEM4LOAD26SM100_TMEM_LOAD_32dp32b32xENS4_13SM90_TMA_LOADENS16_INS17_ILi1ELi4ELi3EEES1A_NSX_INS5_IJS1B_S1Q_EEENS5_IJS1Q_SC_EEEEEEENS4_39AutoVectorizingCopyWithAssumedAlignmentILi128EEENS4_14SM90_TMA_STOREES2A_S2C_S2C_EEEvvEEEEvNT_6ParamsE --------------------------
	.section	.nv.info._ZN7cutlass13device_kernelINS_4gemm6kernel13GemmUniversalIN4cute5tupleIJiiiiEEENS1_10collective13CollectiveMmaINS1_35MainloopSm100TmaUmmaWarpSpecializedILi3ELi2ELi4ENS5_IJNS4_1CILi2EEESB_NSA_ILi1EEEEEEEENS5_IJNSA_ILi128EEENSA_ILi256EEENSA_ILi64EEEEEENS_12float_e4m3_tENS5_IJlSC_lEEESJ_SK_NS4_8TiledMMAINS4_8MMA_AtomIJNS4_10MMA_TraitsINS4_25SM100_MMA_F8F6F4_2x1SM_SSEJSJ_SJ_fSF_SG_NS4_17integral_constantINS4_4UMMA5MajorELSR_0EEESS_NSP_INSQ_7ScaleInELST_0EEESU_EEEEEENS4_6LayoutINS5_IJSC_SC_SC_EEENS5_IJNSA_ILi0EEESZ_SZ_EEEEENS5_IJNS4_10UnderscoreES12_S12_EEEEENS4_28SM100_TMA_2SM_LOAD_MULTICASTENS4_14ComposedLayoutINS4_7SwizzleILi2ELi4ELi3EEENS4_18smem_ptr_flag_bitsILi8EEENSX_INS5_IJNSA_ILi8EEESH_EEENS5_IJSH_SC_EEEEEEEvNS4_8identityENS4_18SM100_TMA_2SM_LOADES1F_vS1G_EENS_8epilogue10collective18CollectiveEpilogueINS1J_23Sm100TmaWarpSpecializedILi4ELi2ELi32ELb0ELb0EEEJNS5_IJSH_SG_SH_EEENS5_IJNSX_ISH_SC_EENSX_INS5_IJNSA_ILi32EEESB_EEENS5_IJSC_SF_EEEEEEEESJ_SK_SJ_SK_NS1J_6fusion15FusionCallbacksIS1N_NS1V_17LinearCombinationISJ_fSJ_fLNS_15FloatRoundStyleE2EEES1O_S1U_JEEENS4_5SM1004TMEM4LOAD26SM100_TMEM_LOAD_32dp32b32xENS4_13SM90_TMA_LOADENS16_INS17_ILi1ELi4ELi3EEES1A_NSX_INS5_IJS1B_S1Q_EEENS5_IJS1Q_SC_EEEEEEENS4_39AutoVectorizingCopyWithAssumedAlignmentILi128EEENS4_14SM90_TMA_STOREES2A_S2C_S2C_EEEvvEEEEvNT_6ParamsE,"",@"SHT_CUDA_INFO"
	.sectionflags	@""
	.align	4


	//----- nvinfo : EIATTR_CUDA_API_VERSION
	.align		4
        /*0000*/ 	.byte	0x04, 0x37
        /*0002*/ 	.short	(.L_32 - .L_31)
.L_31:
        /*0004*/ 	.word	0x00000082


	//----- nvinfo : EIATTR_KPARAM_INFO
	.align		4
.L_32:
        /*0008*/ 	.byte	0x04, 0x17
        /*000a*/ 	.short	(.L_34 - .L_33)
.L_33:
        /*000c*/ 	.word	0x00000000
        /*0010*/ 	.short	0x0000
        /*0012*/ 	.short	0x0000
        /*0014*/ 	.byte	0x00, 0xf0, 0x01, 0x20


	//----- nvinfo : EIATTR_AT_ENTRY_FRAGMENTS
	.align		4
.L_34:
        /*0018*/ 	.byte	0x04, 0x4f
        /*001a*/ 	.short	(.L_36 - .L_35)


	//   ....[0]....
.L_35:
        /*001c*/ 	.word	0x00000007


	//----- nvinfo : EIATTR_RESERVED_SMEM_USED
	.align		4
.L_36:
        /*0020*/ 	.byte	0x01, 0x41
	.zero		2


	//----- nvinfo : EIATTR_SPARSE_MMA_MASK
	.align		4
        /*0024*/ 	.byte	0x03, 0x50
        /*0026*/ 	.short	0x0000


	//----- nvinfo : EIATTR_TCGEN05_2CTA_USED
	.align		4
        /*0028*/ 	.byte	0x01, 0x52
	.zero		2


	//----- nvinfo : EIATTR_MAXREG_COUNT
	.align		4
        /*002c*/ 	.byte	0x03, 0x1b
        /*002e*/ 	.short	0x00ff


	//----- nvinfo : EIATTR_NUM_BARRIERS
	.align		4
        /*0030*/ 	.byte	0x02, 0x4c
        /*0032*/ 	.byte	0x07
	.zero		1


	//----- nvinfo : EIATTR_EXTERNS
	.align		4
        /*0034*/ 	.byte	0x04, 0x0f
        /*0036*/ 	.short	(.L_38 - .L_37)


	//   ....[0]....
	.align		4
.L_37:
        /*0038*/ 	.word	index@(__assertfail)


	//----- nvinfo : EIATTR_MERCURY_ISA_VERSION
	.align		4
.L_38:
        /*003c*/ 	.byte	0x03, 0x5f
        /*003e*/ 	.short	0x0101


	//----- nvinfo : EIATTR_INT_WARP_WIDE_INSTR_OFFSETS
	.align		4
        /*0040*/ 	.byte	0x04, 0x31
        /*0042*/ 	.short	(.L_40 - .L_39)


	//   ....[0]....
.L_39:
        /*0044*/ 	.word	0x00000d50


	//   ....[1]....
        /*0048*/ 	.word	0x00000df0


	//   ....[2]....
        /*004c*/ 	.word	0x00004100


	//   ....[3]....
        /*0050*/ 	.word	0x00004120


	//   ....[4]....
        /*0054*/ 	.word	0x00004150


	//   ....[5]....
        /*0058*/ 	.word	0x00004cc0


	//   ....[6]....
        /*005c*/ 	.word	0x00004d60


	//   ....[7]....
        /*0060*/ 	.word	0x00004e10


	//   ....[8]....
        /*0064*/ 	.word	0x00004e80


	//   ....[9]....
        /*0068*/ 	.word	0x00004f40


	//   ....[10]....
        /*006c*/ 	.word	0x00004fe0


	//   ....[11]....
        /*0070*/ 	.word	0x00005050


	//   ....[12]....
        /*0074*/ 	.word	0x00005110


	//   ....[13]....
        /*0078*/ 	.word	0x000051b0


	//   ....[14]....
        /*007c*/ 	.word	0x00005250


	//   ....[15]....
        /*0080*/ 	.word	0x00005340


	//   ....[16]....
        /*0084*/ 	.word	0x00005410


	//----- nvinfo : EIATTR_COOP_GROUP_MASK_REGIDS
	.align		4
.L_40:
        /*0088*/ 	.byte	0x04, 0x29
        /*008a*/ 	.short	(.L_42 - .L_41)


	//   ....[0]....
.L_41:
        /*008c*/ 	.word	0xffffffff


	//   ....[1]....
        /*0090*/ 	.word	0xffffffff


	//   ....[2]....
        /*0094*/ 	.word	0xffffffff


	//   ....[3]....
        /*0098*/ 	.word	0xffffffff


	//   ....[4]....
        /*009c*/ 	.word	0xffffffff


	//   ....[5]....
        /*00a0*/ 	.word	0xffffffff


	//   ....[6]....
        /*00a4*/ 	.word	0xffffffff


	//   ....[7]....
        /*00a8*/ 	.word	0xffffffff


	//   ....[8]....
        /*00ac*/ 	.word	0xffffffff


	//   ....[9]....
        /*00b0*/ 	.word	0xffffffff


	//   ....[10]....
        /*00b4*/ 	.word	0xffffffff


	//   ....[11]....
        /*00b8*/ 	.word	0xffffffff


	//   ....[12]....
        /*00bc*/ 	.word	0xffffffff


	//   ....[13]....
        /*00c0*/ 	.word	0xffffffff


	//----- nvinfo : EIATTR_COOP_GROUP_INSTR_OFFSETS
	.align		4
.L_42:
        /*00c4*/ 	.byte	0x04, 0x28
        /*00c6*/ 	.short	(.L_44 - .L_43)


	//   ....[0]....
.L_43:
        /*00c8*/ 	.word	0x000000b0


	//   ....[1]....
        /*00cc*/ 	.word	0x00000520


	//   ....[2]....
        /*00d0*/ 	.word	0x000006c0


	//   ....[3]....
        /*00d4*/ 	.word	0x00000850


	//   ....[4]....
        /*00d8*/ 	.word	0x00000940


	//   ....[5]....
        /*00dc*/ 	.word	0x00000aa0


	//   ....[6]....
        /*00e0*/ 	.word	0x00000c30


	//   ....[7]....
        /*00e4*/ 	.word	0x00000e70


	//   ....[8]....
        /*00e8*/ 	.word	0x000021a0


	//   ....[9]....
        /*00ec*/ 	.word	0x00002fc0


	//   ....[10]....
        /*00f0*/ 	.word	0x00003490


	//   ....[11]....
        /*00f4*/ 	.word	0x000034c0


	//   ....[12]....
        /*00f8*/ 	.word	0x00004000


	//   ....[13]....
        /*00fc*/ 	.word	0x00004210


	//----- nvinfo : EIATTR_VRC_CTA_INIT_COUNT
	.align		4
.L_44:
        /*0100*/ 	.byte	0x02, 0x4a
        /*0102*/ 	.byte	0x80
	.zero		1


	//----- nvinfo : EIATTR_SYSCALL_OFFSETS
	.align		4
        /*0104*/ 	.byte	0x04, 0x46
        /*0106*/ 	.short	(.L_46 - .L_45)


	//   ....[0]....
.L_45:
        /*0108*/ 	.word	0x00005f90


	//   ....[1]....
        /*010c*/ 	.word	0x000060d0


	//   ....[2]....
        /*0110*/ 	.word	0x000068f0


	//   ....[3]....
        /*0114*/ 	.word	0x000076d0


	//   ....[4]....
        /*0118*/ 	.word	0x00008460


	//   ....[5]....
        /*011c*/ 	.word	0x00009210


	//----- nvinfo : EIATTR_MBARRIER_INSTR_OFFSETS
	.align		4
.L_46:
        /*0120*/ 	.byte	0x04, 0x39
        /*0122*/ 	.short	(.L_48 - .L_47)


	//   ....[0]....
.L_47:
        /*0124*/ 	.word	0x00000650
        /*0128*/ 	.word	0x000000ff
        /*012c*/ 	.word	0x00000000
        /*0130*/ 	.short	0x0100
        /*0132*/ 	.byte	0x04
	.zero		1


	//   ....[1]....
        /*0134*/ 	.word	0x00000660
        /*0138*/ 	.word	0x000000ff
        /*013c*/ 	.word	0x00000018
        /*0140*/ 	.short	0x0100
        /*0142*/ 	.byte	0x04
	.zero		1


	//   ....[2]....
        /*0144*/ 	.word	0x00000670
        /*0148*/ 	.word	0x000000ff
        /*014c*/ 	.word	0x00000008
        /*0150*/ 	.short	0x0100
        /*0152*/ 	.byte	0x04
	.zero		1


	//   ....[3]....
        /*0154*/ 	.word	0x00000680
        /*0158*/ 	.word	0x000000ff
        /*015c*/ 	.word	0x00000020
        /*0160*/ 	.short	0x0100
        /*0162*/ 	.byte	0x04
	.zero		1


	//   ....[4]....
        /*0164*/ 	.word	0x00000690
        /*0168*/ 	.word	0x000000ff
        /*016c*/ 	.word	0x00000010
        /*0170*/ 	.short	0x0100
        /*0172*/ 	.byte	0x04
	.zero		1


	//   ....[5]....
        /*0174*/ 	.word	0x000006a0
        /*0178*/ 	.word	0x000000ff
        /*017c*/ 	.word	0x00000028
        /*0180*/ 	.short	0x0100
        /*0182*/ 	.byte	0x04
	.zero		1


	//   ....[6]....
        /*0184*/ 	.word	0x000007c0
        /*0188*/ 	.word	0x000000ff
        /*018c*/ 	.word	0x00000030
        /*0190*/ 	.short	0x0100
        /*0192*/ 	.byte	0x04
	.zero		1


	//   ....[7]....
        /*0194*/ 	.word	0x000007d0
        /*0198*/ 	.word	0x000000ff
        /*019c*/ 	.word	0x00000050
        /*01a0*/ 	.short	0x0100
        /*01a2*/ 	.byte	0x04
	.zero		1


	//   ....[8]....
        /*01a4*/ 	.word	0x000007e0
        /*01a8*/ 	.word	0x000000ff
        /*01ac*/ 	.word	0x00000038
        /*01b0*/ 	.short	0x0100
        /*01b2*/ 	.byte	0x04
	.zero		1


	//   ....[9]....
        /*01b4*/ 	.word	0x000007f0
        /*01b8*/ 	.word	0x000000ff
        /*01bc*/ 	.word	0x00000058
        /*01c0*/ 	.short	0x0100
        /*01c2*/ 	.byte	0x04
	.zero		1


	//   ....[10]....
        /*01c4*/ 	.word	0x00000800
        /*01c8*/ 	.word	0x000000ff
        /*01cc*/ 	.word	0x00000040
        /*01d0*/ 	.short	0x0100
        /*01d2*/ 	.byte	0x04
	.zero		1


	//   ....[11]....
        /*01d4*/ 	.word	0x00000810
        /*01d8*/ 	.word	0x000000ff
        /*01dc*/ 	.word	0x00000060
        /*01e0*/ 	.short	0x0100
        /*01e2*/ 	.byte	0x04
	.zero		1


	//   ....[12]....
        /*01e4*/ 	.word	0x00000820
        /*01e8*/ 	.word	0x000000ff
        /*01ec*/ 	.word	0x00000048
        /*01f0*/ 	.short	0x0100
        /*01f2*/ 	.byte	0x04
	.zero		1


	//   ....[13]....
        /*01f4*/ 	.word	0x00000830
        /*01f8*/ 	.word	0x000000ff
        /*01fc*/ 	.word	0x00000068
        /*0200*/ 	.short	0x0100
        /*0202*/ 	.byte	0x04
	.zero		1


	//   ....[14]....
        /*0204*/ 	.word	0x00000910
        /*0208*/ 	.word	0x000000ff
        /*020c*/ 	.word	0x00000070
        /*0210*/ 	.short	0x0100
        /*0212*/ 	.byte	0x06
	.zero		1


	//   ....[15]....
        /*0214*/ 	.word	0x00000920
        /*0218*/ 	.word	0x000000ff
        /*021c*/ 	.word	0x00000078
        /*0220*/ 	.short	0x0100
        /*0222*/ 	.byte	0x06
	.zero		1


	//   ....[16]....
        /*0224*/ 	.word	0x00000a50
        /*0228*/ 	.word	0x000000ff
        /*022c*/ 	.word	0x00000080
        /*0230*/ 	.short	0x0100
        /*0232*/ 	.byte	0x06
	.zero		1


	//   ....[17]....
        /*0234*/ 	.word	0x00000a60
        /*0238*/ 	.word	0x000000ff
        /*023c*/ 	.word	0x00000090
        /*0240*/ 	.short	0x0100
        /*0242*/ 	.byte	0x06
	.zero		1


	//   ....[18]....
        /*0244*/ 	.word	0x00000a70
        /*0248*/ 	.word	0x000000ff
        /*024c*/ 	.word	0x00000088
        /*0250*/ 	.short	0x0100
        /*0252*/ 	.byte	0x06
	.zero		1


	//   ....[19]....
        /*0254*/ 	.word	0x00000a80
        /*0258*/ 	.word	0x000000ff
        /*025c*/ 	.word	0x00000098
        /*0260*/ 	.short	0x0100
        /*0262*/ 	.byte	0x06
	.zero		1


	//   ....[20]....
        /*0264*/ 	.word	0x00000ba0
        /*0268*/ 	.word	0x000000ff
        /*026c*/ 	.word	0x000000a0
        /*0270*/ 	.short	0x0100
        /*0272*/ 	.byte	0x04
	.zero		1


	//   ....[21]....
        /*0274*/ 	.word	0x00000bb0
        /*0278*/ 	.word	0x000000ff
        /*027c*/ 	.word	0x000000c0
        /*0280*/ 	.short	0x0100
        /*0282*/ 	.byte	0x04
	.zero		1


	//   ....[22]....
        /*0284*/ 	.word	0x00000bc0
        /*0288*/ 	.word	0x000000ff
        /*028c*/ 	.word	0x000000a8
        /*0290*/ 	.short	0x0100
        /*0292*/ 	.byte	0x04
	.zero		1


	//   ....[23]....
        /*0294*/ 	.word	0x00000bd0
        /*0298*/ 	.word	0x000000ff
        /*029c*/ 	.word	0x000000c8
        /*02a0*/ 	.short	0x0100
        /*02a2*/ 	.byte	0x04
	.zero		1


	//   ....[24]....
        /*02a4*/ 	.word	0x00000be0
        /*02a8*/ 	.word	0x000000ff
        /*02ac*/ 	.word	0x000000b0
        /*02b0*/ 	.short	0x0100
        /*02b2*/ 	.byte	0x04
	.zero		1


	//   ....[25]....
        /*02b4*/ 	.word	0x00000bf0
        /*02b8*/ 	.word	0x000000ff
        /*02bc*/ 	.word	0x000000d0
        /*02c0*/ 	.short	0x0100
        /*02c2*/ 	.byte	0x04
	.zero		1


	//   ....[26]....
        /*02c4*/ 	.word	0x00000c00
        /*02c8*/ 	.word	0x000000ff
        /*02cc*/ 	.word	0x000000b8
        /*02d0*/ 	.short	0x0100
        /*02d2*/ 	.byte	0x04
	.zero		1


	//   ....[27]....
        /*02d4*/ 	.word	0x00000c10
        /*02d8*/ 	.word	0x000000ff
        /*02dc*/ 	.word	0x000000d8
        /*02e0*/ 	.short	0x0100
        /*02e2*/ 	.byte	0x04
	.zero		1


	//   ....[28]....
        /*02e4*/ 	.word	0x00000d00
        /*02e8*/ 	.word	0x000000ff
        /*02ec*/ 	.word	0x000000e0
        /*02f0*/ 	.short	0x0100
        /*02f2*/ 	.byte	0x04
	.zero		1


	//   ....[29]....
        /*02f4*/ 	.word	0x00000d10
        /*02f8*/ 	.word	0x000000ff
        /*02fc*/ 	.word	0x000000f0
        /*0300*/ 	.short	0x0100
        /*0302*/ 	.byte	0x04
	.zero		1


	//   ....[30]....
        /*0304*/ 	.word	0x00000d20
        /*0308*/ 	.word	0x000000ff
        /*030c*/ 	.word	0x000000e8
        /*0310*/ 	.short	0x0100
        /*0312*/ 	.byte	0x04
	.zero		1


	//   ....[31]....
        /*0314*/ 	.word	0x00000d30
        /*0318*/ 	.word	0x000000ff
        /*031c*/ 	.word	0x000000f8
        /*0320*/ 	.short	0x0100
        /*0322*/ 	.byte	0x04
	.zero		1


	//   ....[32]....
        /*0324*/ 	.word	0x00000e30
        /*0328*/ 	.word	0x000000ff
        /*032c*/ 	.word	0x00000100
        /*0330*/ 	.short	0x0100
        /*0332*/ 	.byte	0x06
	.zero		1


	//   ....[33]....
        /*0334*/ 	.word	0x000019f0
        /*0338*/ 	.word	0x00000000
        /*033c*/ 	.word	0x000000f0
        /*0340*/ 	.short	0x010a
        /*0342*/ 	.byte	0xff
	.zero		1


	//   ....[34]....
        /*0344*/ 	.word	0x00001a10
        /*0348*/ 	.word	0x00000000
        /*034c*/ 	.word	0x000000e0
        /*0350*/ 	.short	0x0101
        /*0352*/ 	.byte	0xff
	.zero		1


	//   ....[35]....
        /*0354*/ 	.word	0x00001ac0
        /*0358*/ 	.word	0x000000ff
        /*035c*/ 	.word	0x00000018
        /*0360*/ 	.short	0x010a
        /*0362*/ 	.byte	0x04
	.zero		1


	//   ....[36]....
        /*0364*/ 	.word	0x00001b90
        /*0368*/ 	.word	0x000000ff
        /*036c*/ 	.word	0x00000018
        /*0370*/ 	.short	0x010a
        /*0372*/ 	.byte	0x21
	.zero		1


	//   ....[37]....
        /*0374*/ 	.word	0x00001d40
        /*0378*/ 	.word	0x000000ff
        /*037c*/ 	.word	0x00000018
        /*0380*/ 	.short	0x010a
        /*0382*/ 	.byte	0x05
	.zero		1


	//   ....[38]....
        /*0384*/ 	.word	0x00001e50
        /*0388*/ 	.word	0x000000ff
        /*038c*/ 	.word	0x00000078
        /*0390*/ 	.short	0x0101
        /*0392*/ 	.byte	0x0d
	.zero		1


	//   ....[39]....
        /*0394*/ 	.word	0x00001e70
        /*0398*/ 	.word	0x000000ff
        /*039c*/ 	.word	0x00000018
        /*03a0*/ 	.short	0x010a
        /*03a2*/ 	.byte	0x04
	.zero		1


	//   ....[40]....
        /*03a4*/ 	.word	0x00001ef0
        /*03a8*/ 	.word	0x000000ff
        /*03ac*/ 	.word	0x00000018
        /*03b0*/ 	.short	0x010a
        /*03b2*/ 	.byte	0x11
	.zero		1


	//   ....[41]....
        /*03b4*/ 	.word	0x00002090
        /*03b8*/ 	.word	0x000000ff
        /*03bc*/ 	.word	0x00000018
        /*03c0*/ 	.short	0x010a
        /*03c2*/ 	.byte	0x05
	.zero		1


	//   ....[42]....
        /*03c4*/ 	.word	0x000021d0
        /*03c8*/ 	.word	0x00000003
        /*03cc*/ 	.word	0x00000080
        /*03d0*/ 	.short	0x010a
        /*03d2*/ 	.byte	0xff
	.zero		1


	//   ....[43]....
        /*03d4*/ 	.word	0x00002320
        /*03d8*/ 	.word	0x00000000
        /*03dc*/ 	.word	0x00000000
        /*03e0*/ 	.short	0x0101
        /*03e2*/ 	.byte	0xff
	.zero		1


	//   ....[44]....
        /*03e4*/ 	.word	0x000028d0
        /*03e8*/ 	.word	0x000000ff
        /*03ec*/ 	.word	0x00000000
        /*03f0*/ 	.short	0x010a
        /*03f2*/ 	.byte	0x04
	.zero		1


	//   ....[45]....
        /*03f4*/ 	.word	0x00002960
        /*03f8*/ 	.word	0x000000ff
        /*03fc*/ 	.word	0x00000000
        /*0400*/ 	.short	0x010a
        /*0402*/ 	.byte	0x05
	.zero		1


	//   ....[46]....
        /*0404*/ 	.word	0x00002a00
        /*0408*/ 	.word	0x00000000
        /*040c*/ 	.word	0x00000000
        /*0410*/ 	.short	0x010a
        /*0412*/ 	.byte	0xff
	.zero		1


	//   ....[47]....
        /*0414*/ 	.word	0x00002b20
        /*0418*/ 	.word	0x00000002
        /*041c*/ 	.word	0x000000e0
        /*0420*/ 	.short	0x010a
        /*0422*/ 	.byte	0xff
	.zero		1


	//   ....[48]....
        /*0424*/ 	.word	0x00002b80
        /*0428*/ 	.word	0x00000004
        /*042c*/ 	.word	0x00000000
        /*0430*/ 	.short	0x0101
        /*0432*/ 	.byte	0xff
	.zero		1


	//   ....[49]....
        /*0434*/ 	.word	0x00002ba0
        /*0438*/ 	.word	0x000000ff
        /*043c*/ 	.word	0x00000090
        /*0440*/ 	.short	0x010a
        /*0442*/ 	.byte	0x04
	.zero		1


	//   ....[50]....
        /*0444*/ 	.word	0x00002cc0
        /*0448*/ 	.word	0x00000002
        /*044c*/ 	.word	0x00000080
        /*0450*/ 	.short	0x010a
        /*0452*/ 	.byte	0xff
	.zero		1


	//   ....[51]....
        /*0454*/ 	.word	0x00002dd0
        /*0458*/ 	.word	0x00000002
        /*045c*/ 	.word	0x00000000
        /*0460*/ 	.short	0x0101
        /*0462*/ 	.byte	0xff
	.zero		1


	//   ....[52]....
        /*0464*/ 	.word	0x00002e60
        /*0468*/ 	.word	0x000000ff
        /*046c*/ 	.word	0x00000090
        /*0470*/ 	.short	0x0106
        /*0472*/ 	.byte	0x04
	.zero		1


	//   ....[53]....
        /*0474*/ 	.word	0x00002e80
        /*0478*/ 	.word	0x000000ff
        /*047c*/ 	.word	0x00000090
        /*0480*/ 	.short	0x010a
        /*0482*/ 	.byte	0x04
	.zero		1


	//   ....[54]....
        /*0484*/ 	.word	0x00002f10
        /*0488*/ 	.word	0x000000ff
        /*048c*/ 	.word	0x00000090
        /*0490*/ 	.short	0x0106
        /*0492*/ 	.byte	0x07
	.zero		1


	//   ....[55]....
        /*0494*/ 	.word	0x00002f50
        /*0498*/ 	.word	0x00000000
        /*049c*/ 	.word	0x00000090
        /*04a0*/ 	.short	0x010a
        /*04a2*/ 	.byte	0xff
	.zero		1


	//   ....[56]....
        /*04a4*/ 	.word	0x00003190
        /*04a8*/ 	.word	0x000000ff
        /*04ac*/ 	.word	0x00000008
        /*04b0*/ 	.short	0x010a
        /*04b2*/ 	.byte	0x05
	.zero		1


	//   ....[57]....
        /*04b4*/ 	.word	0x000031b0
        /*04b8*/ 	.word	0x000000ff
        /*04bc*/ 	.word	0x00000008
        /*04c0*/ 	.short	0x010a
        /*04c2*/ 	.byte	0x05
	.zero		1


	//   ....[58]....
        /*04c4*/ 	.word	0x00003340
        /*04c8*/ 	.word	0x000000ff
        /*04cc*/ 	.word	0x00000008
        /*04d0*/ 	.short	0x010a
        /*04d2*/ 	.byte	0x05
	.zero		1


	//   ....[59]....
        /*04d4*/ 	.word	0x00003360
        /*04d8*/ 	.word	0x000000ff
        /*04dc*/ 	.word	0x00000008
        /*04e0*/ 	.short	0x010a
        /*04e2*/ 	.byte	0x05
	.zero		1


	//   ....[60]....
        /*04e4*/ 	.word	0x00003420
        /*04e8*/ 	.word	0x000000ff
        /*04ec*/ 	.word	0x00000000
        /*04f0*/ 	.short	0x0101
        /*04f2*/ 	.byte	0x04
	.zero		1


	//   ....[61]....
        /*04f4*/ 	.word	0x00003720
        /*04f8*/ 	.word	0x00000000
        /*04fc*/ 	.word	0x00000080
        /*0500*/ 	.short	0x010a
        /*0502*/ 	.byte	0xff
	.zero		1


	//   ....[62]....
        /*0504*/ 	.word	0x000037e0
        /*0508*/ 	.word	0x00000000
        /*050c*/ 	.word	0x00000000
        /*0510*/ 	.short	0x0101
        /*0512*/ 	.byte	0xff
	.zero		1


	//   ....[63]....
        /*0514*/ 	.word	0x000038a0
        /*0518*/ 	.word	0x000000ff
        /*051c*/ 	.word	0x00000000
        /*0520*/ 	.short	0x010a
        /*0522*/ 	.byte	0x04
	.zero		1


	//   ....[64]....
        /*0524*/ 	.word	0x000038b0
        /*0528*/ 	.word	0x000000ff
        /*052c*/ 	.word	0x000000c0
        /*0530*/ 	.short	0x010a
        /*0532*/ 	.byte	0x17
	.zero		1


	//   ....[65]....
        /*0534*/ 	.word	0x00003960
        /*0538*/ 	.word	0x000000ff
        /*053c*/ 	.word	0x00000000
        /*0540*/ 	.short	0x010a
        /*0542*/ 	.byte	0x05
	.zero		1


	//   ....[66]....
        /*0544*/ 	.word	0x00003aa0
        /*0548*/ 	.word	0x000000ff
        /*054c*/ 	.word	0x00000000
        /*0550*/ 	.short	0x010a
        /*0552*/ 	.byte	0x04
	.zero		1


	//   ....[67]....
        /*0554*/ 	.word	0x00003cf0
        /*0558*/ 	.word	0x000000ff
        /*055c*/ 	.word	0x00000000
        /*0560*/ 	.short	0x010a
        /*0562*/ 	.byte	0x04
	.zero		1


	//   ....[68]....
        /*0564*/ 	.word	0x00003d80
        /*0568*/ 	.word	0x000000ff
        /*056c*/ 	.word	0x00000000
        /*0570*/ 	.short	0x010a
        /*0572*/ 	.byte	0x05
	.zero		1


	//   ....[69]....
        /*0574*/ 	.word	0x00003e10
        /*0578*/ 	.word	0x000000ff
        /*057c*/ 	.word	0x00000000
        /*0580*/ 	.short	0x010a
        /*0582*/ 	.byte	0x05
	.zero		1


	//   ....[70]....
        /*0584*/ 	.word	0x00003eb0
        /*0588*/ 	.word	0x00000000
        /*058c*/ 	.word	0x00000000
        /*0590*/ 	.short	0x010a
        /*0592*/ 	.byte	0xff
	.zero		1


	//   ....[71]....
        /*0594*/ 	.word	0x00003ef0
        /*0598*/ 	.word	0x00000000
        /*059c*/ 	.word	0x00000000
        /*05a0*/ 	.short	0x010a
        /*05a2*/ 	.byte	0xff
	.zero		1


	//   ....[72]....
        /*05a4*/ 	.word	0x00003f60
        /*05a8*/ 	.word	0x000000ff
        /*05ac*/ 	.word	0x00000000
        /*05b0*/ 	.short	0x0101
        /*05b2*/ 	.byte	0x04
	.zero		1


	//   ....[73]....
        /*05b4*/ 	.word	0x00003fa0
        /*05b8*/ 	.word	0x000000ff
        /*05bc*/ 	.word	0x00000100
        /*05c0*/ 	.short	0x010a
        /*05c2*/ 	.byte	0x11
	.zero		1


	//   ....[74]....
        /*05c4*/ 	.word	0x00003ff0
        /*05c8*/ 	.word	0x000000ff
        /*05cc*/ 	.word	0x00000000
        /*05d0*/ 	.short	0x0101
        /*05d2*/ 	.byte	0x04
	.zero		1


	//   ....[75]....
        /*05d4*/ 	.word	0x000044c0
        /*05d8*/ 	.word	0x0000000c
        /*05dc*/ 	.word	0x00000080
        /*05e0*/ 	.short	0x010a
        /*05e2*/ 	.byte	0xff
	.zero		1


	//   ....[76]....
        /*05e4*/ 	.word	0x00004630
        /*05e8*/ 	.word	0x00000000
        /*05ec*/ 	.word	0x00000000
        /*05f0*/ 	.short	0x0101
        /*05f2*/ 	.byte	0xff
	.zero		1


	//   ....[77]....
        /*05f4*/ 	.word	0x00004ac0
        /*05f8*/ 	.word	0x000000ff
        /*05fc*/ 	.word	0x00000078
        /*0600*/ 	.short	0x010a
        /*0602*/ 	.byte	0x15
	.zero		1


	//   ....[78]....
        /*0604*/ 	.word	0x00004c40
        /*0608*/ 	.word	0x000000ff
        /*060c*/ 	.word	0x00000050
        /*0610*/ 	.short	0x010a
        /*0612*/ 	.byte	0x15
	.zero		1


	//   ....[79]....
        /*0614*/ 	.word	0x00004e30
        /*0618*/ 	.word	0x000000ff
        /*061c*/ 	.word	0x00000030
        /*0620*/ 	.short	0x010b
        /*0622*/ 	.byte	0x15
	.zero		1


	//   ....[80]....
        /*0624*/ 	.word	0x00004e40
        /*0628*/ 	.word	0x000000ff
        /*062c*/ 	.word	0x00000000
        /*0630*/ 	.short	0x0101
        /*0632*/ 	.byte	0x2e
	.zero		1


	//   ....[81]....
        /*0634*/ 	.word	0x00004e50
        /*0638*/ 	.word	0x000000ff
        /*063c*/ 	.word	0x00000058
        /*0640*/ 	.short	0x010a
        /*0642*/ 	.byte	0x15
	.zero		1


	//   ....[82]....
        /*0644*/ 	.word	0x00005000
        /*0648*/ 	.word	0x000000ff
        /*064c*/ 	.word	0x00000038
        /*0650*/ 	.short	0x010b
        /*0652*/ 	.byte	0x15
	.zero		1


	//   ....[83]....
        /*0654*/ 	.word	0x00005010
        /*0658*/ 	.word	0x000000ff
        /*065c*/ 	.word	0x00000000
        /*0660*/ 	.short	0x0101
        /*0662*/ 	.byte	0x27
	.zero		1


	//   ....[84]....
        /*0664*/ 	.word	0x00005020
        /*0668*/ 	.word	0x000000ff
        /*066c*/ 	.word	0x00000060
        /*0670*/ 	.short	0x010a
        /*0672*/ 	.byte	0x15
	.zero		1


	//   ....[85]....
        /*0674*/ 	.word	0x000051d0
        /*0678*/ 	.word	0x000000ff
        /*067c*/ 	.word	0x00000040
        /*0680*/ 	.short	0x010b
        /*0682*/ 	.byte	0x15
	.zero		1


	//   ....[86]....
        /*0684*/ 	.word	0x000051e0
        /*0688*/ 	.word	0x000000ff
        /*068c*/ 	.word	0x00000000
        /*0690*/ 	.short	0x0101
        /*0692*/ 	.byte	0x26
	.zero		1


	//   ....[87]....
        /*0694*/ 	.word	0x000051f0
        /*0698*/ 	.word	0x000000ff
        /*069c*/ 	.word	0x00000068
        /*06a0*/ 	.short	0x010a
        /*06a2*/ 	.byte	0x15
	.zero		1


	//   ....[88]....
        /*06a4*/ 	.word	0x00005430
        /*06a8*/ 	.word	0x000000ff
        /*06ac*/ 	.word	0x00000048
        /*06b0*/ 	.short	0x010b
        /*06b2*/ 	.byte	0x15
	.zero		1


	//   ....[89]....
        /*06b4*/ 	.word	0x00005440
        /*06b8*/ 	.word	0x000000ff
        /*06bc*/ 	.word	0x00000000
        /*06c0*/ 	.short	0x0101
        /*06c2*/ 	.byte	0x25
	.zero		1


	//   ....[90]....
        /*06c4*/ 	.word	0x00005480
        /*06c8*/ 	.word	0x000000ff
        /*06cc*/ 	.word	0x00000050
        /*06d0*/ 	.short	0x010a
        /*06d2*/ 	.byte	0x15
	.zero		1


	//   ....[91]....
        /*06d4*/ 	.word	0x000054a0
        /*06d8*/ 	.word	0x000000ff
        /*06dc*/ 	.word	0x00000058
        /*06e0*/ 	.short	0x010a
        /*06e2*/ 	.byte	0x15
	.zero		1


	//   ....[92]....
        /*06e4*/ 	.word	0x000054c0
        /*06e8*/ 	.word	0x000000ff
        /*06ec*/ 	.word	0x00000060
        /*06f0*/ 	.short	0x010a
        /*06f2*/ 	.byte	0x15
	.zero		1


	//   ....[93]....
        /*06f4*/ 	.word	0x00005500
        /*06f8*/ 	.word	0x00000000
        /*06fc*/ 	.word	0x00000068
        /*0700*/ 	.short	0x010a
        /*0702*/ 	.byte	0xff
	.zero		1


	//   ....[94]....
        /*0704*/ 	.word	0x00005820
        /*0708*/ 	.word	0x00000003
        /*070c*/ 	.word	0x00000080
        /*0710*/ 	.short	0x010a
        /*0712*/ 	.byte	0xff
	.zero		1


	//   ....[95]....
        /*0714*/ 	.word	0x000059a0
        /*0718*/ 	.word	0x00000000
        /*071c*/ 	.word	0x00000000
        /*0720*/ 	.short	0x0101
        /*0722*/ 	.byte	0xff
	.zero		1


	//   ....[96]....
        /*0724*/ 	.word	0x000064c0
        /*0728*/ 	.word	0x00000005
        /*072c*/ 	.word	0x00000030
        /*0730*/ 	.short	0x010a
        /*0732*/ 	.byte	0xff
	.zero		1


	//   ....[97]....
        /*0734*/ 	.word	0x00006500
        /*0738*/ 	.word	0x0000005a
        /*073c*/ 	.word	0x000000a0
        /*0740*/ 	.short	0x010a
        /*0742*/ 	.byte	0xff
	.zero		1


	//   ....[98]....
        /*0744*/ 	.word	0x00006640
        /*0748*/ 	.word	0x00000005
        /*074c*/ 	.word	0x00000030
        /*0750*/ 	.short	0x010a
        /*0752*/ 	.byte	0xff
	.zero		1


	//   ....[99]....
        /*0754*/ 	.word	0x00006770
        /*0758*/ 	.word	0x00000000
        /*075c*/ 	.word	0x00000000
        /*0760*/ 	.short	0x0101
        /*0762*/ 	.byte	0xff
	.zero		1


	//   ....[100]....
        /*0764*/ 	.word	0x000067d0
        /*0768*/ 	.word	0x0000005a
        /*076c*/ 	.word	0x000000a0
        /*0770*/ 	.short	0x010a
        /*0772*/ 	.byte	0xff
	.zero		1


	//   ....[101]....
        /*0774*/ 	.word	0x00007370
        /*0778*/ 	.word	0x00000067
        /*077c*/ 	.word	0x00000030
        /*0780*/ 	.short	0x010a
        /*0782*/ 	.byte	0xff
	.zero		1


	//   ....[102]....
        /*0784*/ 	.word	0x00007440
        /*0788*/ 	.word	0x00000067
        /*078c*/ 	.word	0x00000030
        /*0790*/ 	.short	0x010a
        /*0792*/ 	.byte	0xff
	.zero		1


	//   ....[103]....
        /*0794*/ 	.word	0x00007570
        /*0798*/ 	.word	0x00000000
        /*079c*/ 	.word	0x00000000
        /*07a0*/ 	.short	0x0101
        /*07a2*/ 	.byte	0xff
	.zero		1


	//   ....[104]....
        /*07a4*/ 	.word	0x00008100
        /*07a8*/ 	.word	0x00000067
        /*07ac*/ 	.word	0x00000030
        /*07b0*/ 	.short	0x010a
        /*07b2*/ 	.byte	0xff
	.zero		1


	//   ....[105]....
        /*07b4*/ 	.word	0x000081d0
        /*07b8*/ 	.word	0x00000067
        /*07bc*/ 	.word	0x00000030
        /*07c0*/ 	.short	0x010a
        /*07c2*/ 	.byte	0xff
	.zero		1


	//   ....[106]....
        /*07c4*/ 	.word	0x00008300
        /*07c8*/ 	.word	0x00000000
        /*07cc*/ 	.word	0x00000000
        /*07d0*/ 	.short	0x0101
        /*07d2*/ 	.byte	0xff
	.zero		1


	//   ....[107]....
        /*07d4*/ 	.word	0x00008eb0
        /*07d8*/ 	.word	0x00000066
        /*07dc*/ 	.word	0x00000030
        /*07e0*/ 	.short	0x010a
        /*07e2*/ 	.byte	0xff
	.zero		1


	//   ....[108]....
        /*07e4*/ 	.word	0x00008f80
        /*07e8*/ 	.word	0x00000066
        /*07ec*/ 	.word	0x00000030
        /*07f0*/ 	.short	0x010a
        /*07f2*/ 	.byte	0xff
	.zero		1


	//   ....[109]....
        /*07f4*/ 	.word	0x000090b0
        /*07f8*/ 	.word	0x00000000
        /*07fc*/ 	.word	0x00000000
        /*0800*/ 	.short	0x0101
        /*0802*/ 	.byte	0xff
	.zero		1


	//   ....[110]....
        /*0804*/ 	.word	0x00009390
        /*0808*/ 	.word	0x0000005a
        /*080c*/ 	.word	0x00000000
        /*0810*/ 	.short	0x0101
        /*0812*/ 	.byte	0xff
	.zero		1


	//   ....[111]....
        /*0814*/ 	.word	0x00009d50
        /*0818*/ 	.word	0x00000000
        /*081c*/ 	.word	0x000000f0
        /*0820*/ 	.short	0x010a
        /*0822*/ 	.byte	0xff
	.zero		1


	//   ....[112]....
        /*0824*/ 	.word	0x00009db0
        /*0828*/ 	.word	0x00000000
        /*082c*/ 	.word	0x00000018
        /*0830*/ 	.short	0x010a
        /*0832*/ 	.byte	0xff
	.zero		1


	//   ....[113]....
        /*0834*/ 	.word	0x00009e10
        /*0838*/ 	.word	0x00000000
        /*083c*/ 	.word	0x00000018
        /*0840*/ 	.short	0x010a
        /*0842*/ 	.byte	0xff
	.zero		1


	//   ....[114]....
        /*0844*/ 	.word	0x00009e60
        /*0848*/ 	.word	0x00000003
        /*084c*/ 	.word	0x00000080
        /*0850*/ 	.short	0x010a
        /*0852*/ 	.byte	0xff
	.zero		1


	//   ....[115]....
        /*0854*/ 	.word	0x00009ec0
        /*0858*/ 	.word	0x00000000
        /*085c*/ 	.word	0x00000000
        /*0860*/ 	.short	0x010a
        /*0862*/ 	.byte	0xff
	.zero		1


	//   ....[116]....
        /*0864*/ 	.word	0x00009f20
        /*0868*/ 	.word	0x00000000
        /*086c*/ 	.word	0x00000000
        /*0870*/ 	.short	0x010a
        /*0872*/ 	.byte	0xff
	.zero		1


	//   ....[117]....
        /*0874*/ 	.word	0x00009f70
        /*0878*/ 	.word	0x00000002
        /*087c*/ 	.word	0x000000e0
        /*0880*/ 	.short	0x010a
        /*0882*/ 	.byte	0xff
	.zero		1


	//   ....[118]....
        /*0884*/ 	.word	0x00009fd0
        /*0888*/ 	.word	0x00000002
        /*088c*/ 	.word	0x00000090
        /*0890*/ 	.short	0x010a
        /*0892*/ 	.byte	0xff
	.zero		1


	//   ....[119]....
        /*0894*/ 	.word	0x0000a020
        /*0898*/ 	.word	0x00000002
        /*089c*/ 	.word	0x00000080
        /*08a0*/ 	.short	0x010a
        /*08a2*/ 	.byte	0xff
	.zero		1


	//   ....[120]....
        /*08a4*/ 	.word	0x0000a080
        /*08a8*/ 	.word	0x00000000
        /*08ac*/ 	.word	0x00000090
        /*08b0*/ 	.short	0x010a
        /*08b2*/ 	.byte	0xff
	.zero		1


	//   ....[121]....
        /*08b4*/ 	.word	0x0000a0e0
        /*08b8*/ 	.word	0x00000000
        /*08bc*/ 	.word	0x00000008
        /*08c0*/ 	.short	0x010a
        /*08c2*/ 	.byte	0xff
	.zero		1


	//   ....[122]....
        /*08c4*/ 	.word	0x0000a1c0
        /*08c8*/ 	.word	0x00000000
        /*08cc*/ 	.word	0x00000008
        /*08d0*/ 	.short	0x010a
        /*08d2*/ 	.byte	0xff
	.zero		1


	//   ....[123]....
        /*08d4*/ 	.word	0x0000a210
        /*08d8*/ 	.word	0x00000000
        /*08dc*/ 	.word	0x00000080
        /*08e0*/ 	.short	0x010a
        /*08e2*/ 	.byte	0xff
	.zero		1


	//   ....[124]....
        /*08e4*/ 	.word	0x0000a270
        /*08e8*/ 	.word	0x00000000
        /*08ec*/ 	.word	0x000000c0
        /*08f0*/ 	.short	0x010a
        /*08f2*/ 	.byte	0xff
	.zero		1


	//   ....[125]....
        /*08f4*/ 	.word	0x0000a2d0
        /*08f8*/ 	.word	0x00000000
        /*08fc*/ 	.word	0x00000000
        /*0900*/ 	.short	0x010a
        /*0902*/ 	.byte	0xff
	.zero		1


	//   ....[126]....
        /*0904*/ 	.word	0x0000a330
        /*0908*/ 	.word	0x00000000
        /*090c*/ 	.word	0x00000000
        /*0910*/ 	.short	0x010a
        /*0912*/ 	.byte	0xff
	.zero		1


	//   ....[127]....
        /*0914*/ 	.word	0x0000a390
        /*0918*/ 	.word	0x00000000
        /*091c*/ 	.word	0x00000000
        /*0920*/ 	.short	0x010a
        /*0922*/ 	.byte	0xff
	.zero		1


	//   ....[128]....
        /*0924*/ 	.word	0x0000a3f0
        /*0928*/ 	.word	0x00000000
        /*092c*/ 	.word	0x00000000
        /*0930*/ 	.short	0x010a
        /*0932*/ 	.byte	0xff
	.zero		1


	//   ....[129]....
        /*0934*/ 	.word	0x0000a450
        /*0938*/ 	.word	0x00000000
        /*093c*/ 	.word	0x00000100
        /*0940*/ 	.short	0x010a
        /*0942*/ 	.byte	0xff
	.zero		1


	//   ....[130]....
        /*0944*/ 	.word	0x0000a4a0
        /*0948*/ 	.word	0x0000000c
        /*094c*/ 	.word	0x00000080
        /*0950*/ 	.short	0x010a
        /*0952*/ 	.byte	0xff
	.zero		1


	//   ....[131]....
        /*0954*/ 	.word	0x0000a500
        /*0958*/ 	.word	0x00000000
        /*095c*/ 	.word	0x00000078
        /*0960*/ 	.short	0x010a
        /*0962*/ 	.byte	0xff
	.zero		1


	//   ....[132]....
        /*0964*/ 	.word	0x0000a560
        /*0968*/ 	.word	0x00000000
        /*096c*/ 	.word	0x00000050
        /*0970*/ 	.short	0x010a
        /*0972*/ 	.byte	0xff
	.zero		1


	//   ....[133]....
        /*0974*/ 	.word	0x0000a5c0
        /*0978*/ 	.word	0x00000000
        /*097c*/ 	.word	0x00000058
        /*0980*/ 	.short	0x010a
        /*0982*/ 	.byte	0xff
	.zero		1


	//   ....[134]....
        /*0984*/ 	.word	0x0000a620
        /*0988*/ 	.word	0x00000000
        /*098c*/ 	.word	0x00000060
        /*0990*/ 	.short	0x010a
        /*0992*/ 	.byte	0xff
	.zero		1


	//   ....[135]....
        /*0994*/ 	.word	0x0000a680
        /*0998*/ 	.word	0x00000000
        /*099c*/ 	.word	0x00000068
        /*09a0*/ 	.short	0x010a
        /*09a2*/ 	.byte	0xff
	.zero		1


	//   ....[136]....
        /*09a4*/ 	.word	0x0000a6e0
        /*09a8*/ 	.word	0x00000000
        /*09ac*/ 	.word	0x00000050
        /*09b0*/ 	.short	0x010a
        /*09b2*/ 	.byte	0xff
	.zero		1


	//   ....[137]....
        /*09b4*/ 	.word	0x0000a740
        /*09b8*/ 	.word	0x00000000
        /*09bc*/ 	.word	0x00000058
        /*09c0*/ 	.short	0x010a
        /*09c2*/ 	.byte	0xff
	.zero		1


	//   ....[138]....
        /*09c4*/ 	.word	0x0000a7a0
        /*09c8*/ 	.word	0x00000000
        /*09cc*/ 	.word	0x00000060
        /*09d0*/ 	.short	0x010a
        /*09d2*/ 	.byte	0xff
	.zero		1


	//   ....[139]....
        /*09d4*/ 	.word	0x0000a7f0
        /*09d8*/ 	.word	0x00000003
        /*09dc*/ 	.word	0x00000080
        /*09e0*/ 	.short	0x010a
        /*09e2*/ 	.byte	0xff
	.zero		1


	//   ....[140]....
        /*09e4*/ 	.word	0x0000a840
        /*09e8*/ 	.word	0x00000005
        /*09ec*/ 	.word	0x00000030
        /*09f0*/ 	.short	0x010a
        /*09f2*/ 	.byte	0xff
	.zero		1


	//   ....[141]....
        /*09f4*/ 	.word	0x0000a890
        /*09f8*/ 	.word	0x0000005a
        /*09fc*/ 	.word	0x000000a0
        /*0a00*/ 	.short	0x010a
        /*0a02*/ 	.byte	0xff
	.zero		1


	//   ....[142]....
        /*0a04*/ 	.word	0x0000a8e0
        /*0a08*/ 	.word	0x00000067
        /*0a0c*/ 	.word	0x00000030
        /*0a10*/ 	.short	0x010a
        /*0a12*/ 	.byte	0xff
	.zero		1


	//   ....[143]....
        /*0a14*/ 	.word	0x0000a930
        /*0a18*/ 	.word	0x00000067
        /*0a1c*/ 	.word	0x00000030
        /*0a20*/ 	.short	0x010a
        /*0a22*/ 	.byte	0xff
	.zero		1


	//   ....[144]....
        /*0a24*/ 	.word	0x0000a980
        /*0a28*/ 	.word	0x00000066
        /*0a2c*/ 	.word	0x00000030
        /*0a30*/ 	.short	0x010a
        /*0a32*/ 	.byte	0xff
	.zero		1


	//----- nvinfo : EIATTR_NUM_MBARRIERS
	.align		4
.L_48:
        /*0a34*/ 	.byte	0x03, 0x38
        /*0a36*/ 	.short	0x0021


	//----- nvinfo : EIATTR_EXIT_INSTR_OFFSETS
	.align		4
        /*0a38*/ 	.byte	0x04, 0x1c
        /*0a3a*/ 	.short	(.L_50 - .L_49)


	//   ....[0]....
.L_49:
        /*0a3c*/ 	.word	0x00002a30


	//   ....[1]....
        /*0a40*/ 	.word	0x00002f20


	//   ....[2]....
        /*0a44*/ 	.word	0x00002f80


	//   ....[3]....
        /*0a48*/ 	.word	0x00004220


	//   ....[4]....
        /*0a4c*/ 	.word	0x00005530


	//   ....[5]....
        /*0a50*/ 	.word	0x00005570


	//   ....[6]....
        /*0a54*/ 	.word	0x00009d40


	//----- nvinfo : EIATTR_MAX_THREADS
	.align		4
.L_50:
        /*0a58*/ 	.byte	0x04, 0x05
        /*0a5a*/ 	.short	(.L_52 - .L_51)
.L_51:
        /*0a5c*/ 	.word	0x00000100
        /*0a60*/ 	.word	0x00000001
        /*0a64*/ 	.word	0x00000001


	//----- nvinfo : EIATTR_CRS_STACK_SIZE
	.align		4
.L_52:
        /*0a68*/ 	.byte	0x04, 0x1e
        /*0a6a*/ 	.short	(.L_54 - .L_53)
.L_53:
        /*0a6c*/ 	.word	0x00000000


	//----- nvinfo : EIATTR_CBANK_PARAM_SIZE
	.align		4
.L_54:
        /*0a70*/ 	.byte	0x03, 0x19
        /*0a72*/ 	.short	0x0800


	//----- nvinfo : EIATTR_PARAM_CBANK
	.align		4
        /*0a74*/ 	.byte	0x04, 0x0a
        /*0a76*/ 	.short	(.L_56 - .L_55)
	.align		4
.L_55:
        /*0a78*/ 	.word	index@(.nv.constant0._ZN7cutlass13device_kernelINS_4gemm6kernel13GemmUniversalIN4cute5tupleIJiiiiEEENS1_10collective13CollectiveMmaINS1_35MainloopSm100TmaUmmaWarpSpecializedILi3ELi2ELi4ENS5_IJNS4_1CILi2EEESB_NSA_ILi1EEEEEEEENS5_IJNSA_ILi128EEENSA_ILi256EEENSA_ILi64EEEEEENS_12float_e4m3_tENS5_IJlSC_lEEESJ_SK_NS4_8TiledMMAINS4_8MMA_AtomIJNS4_10MMA_TraitsINS4_25SM100_MMA_F8F6F4_2x1SM_SSEJSJ_SJ_fSF_SG_NS4_17integral_constantINS4_4UMMA5MajorELSR_0EEESS_NSP_INSQ_7ScaleInELST_0EEESU_EEEEEENS4_6LayoutINS5_IJSC_SC_SC_EEENS5_IJNSA_ILi0EEESZ_SZ_EEEEENS5_IJNS4_10UnderscoreES12_S12_EEEEENS4_28SM100_TMA_2SM_LOAD_MULTICASTENS4_14ComposedLayoutINS4_7SwizzleILi2ELi4ELi3EEENS4_18smem_ptr_flag_bitsILi8EEENSX_INS5_IJNSA_ILi8EEESH_EEENS5_IJSH_SC_EEEEEEEvNS4_8identityENS4_18SM100_TMA_2SM_LOADES1F_vS1G_EENS_8epilogue10collective18CollectiveEpilogueINS1J_23Sm100TmaWarpSpecializedILi4ELi2ELi32ELb0ELb0EEEJNS5_IJSH_SG_SH_EEENS5_IJNSX_ISH_SC_EENSX_INS5_IJNSA_ILi32EEESB_EEENS5_IJSC_SF_EEEEEEEESJ_SK_SJ_SK_NS1J_6fusion15FusionCallbacksIS1N_NS1V_17LinearCombinationISJ_fSJ_fLNS_15FloatRoundStyleE2EEES1O_S1U_JEEENS4_5SM1004TMEM4LOAD26SM100_TMEM_LOAD_32dp32b32xENS4_13SM90_TMA_LOADENS16_INS17_ILi1ELi4ELi3EEES1A_NSX_INS5_IJS1B_S1Q_EEENS5_IJS1Q_SC_EEEEEEENS4_39AutoVectorizingCopyWithAssumedAlignmentILi128EEENS4_14SM90_TMA_STOREES2A_S2C_S2C_EEEvvEEEEvNT_6ParamsE)
        /*0a7c*/ 	.short	0x0380
        /*0a7e*/ 	.short	0x0800


	//----- nvinfo : EIATTR_SW_WAR
	.align		4
.L_56:
        /*0a80*/ 	.byte	0x04, 0x36
        /*0a82*/ 	.short	(.L_58 - .L_57)
.L_57:
        /*0a84*/ 	.word	0x00000008
.L_58:


//--------------------- .nv.callgraph             --------------------------
	.section	.nv.callgraph,"",@"SHT_CUDA_CALLGRAPH"
	.align	4
	.sectionentsize	8
	.align		4
        /*0000*/ 	.word	0x00000000
	.align		4
        /*0004*/ 	.word	0xffffffff
	.align		4
        /*0008*/ 	.word	index@(_ZN7cutlass13device_kernelINS_4gemm6kernel13GemmUniversalIN4cute5tupleIJiiiiEEENS1_10collective13CollectiveMmaINS1_35MainloopSm100TmaUmmaWarpSpecializedILi3ELi2ELi4ENS5_IJNS4_1CILi2EEESB_NSA_ILi1EEEEEEEENS5_IJNSA_ILi128EEENSA_ILi256EEENSA_ILi64EEEEEENS_12float_e4m3_tENS5_IJlSC_lEEESJ_SK_NS4_8TiledMMAINS4_8MMA_AtomIJNS4_10MMA_TraitsINS4_25SM100_MMA_F8F6F4_2x1SM_SSEJSJ_SJ_fSF_SG_NS4_17integral_constantINS4_4UMMA5MajorELSR_0EEESS_NSP_INSQ_7ScaleInELST_0EEESU_EEEEEENS4_6LayoutINS5_IJSC_SC_SC_EEENS5_IJNSA_ILi0EEESZ_SZ_EEEEENS5_IJNS4_10UnderscoreES12_S12_EEEEENS4_28SM100_TMA_2SM_LOAD_MULTICASTENS4_14ComposedLayoutINS4_7SwizzleILi2ELi4ELi3EEENS4_18smem_ptr_flag_bitsILi8EEENSX_INS5_IJNSA_ILi8EEESH_EEENS5_IJSH_SC_EEEEEEEvNS4_8identityENS4_18SM100_TMA_2SM_LOADES1F_vS1G_EENS_8epilogue10collective18CollectiveEpilogueINS1J_23Sm100TmaWarpSpecializedILi4ELi2ELi32ELb0ELb0EEEJNS5_IJSH_SG_SH_EEENS5_IJNSX_ISH_SC_EENSX_INS5_IJNSA_ILi32EEESB_EEENS5_IJSC_SF_EEEEEEEESJ_SK_SJ_SK_NS1J_6fusion15FusionCallbacksIS1N_NS1V_17LinearCombinationISJ_fSJ_fLNS_15FloatRoundStyleE2EEES1O_S1U_JEEENS4_5SM1004TMEM4LOAD26SM100_TMEM_LOAD_32dp32b32xENS4_13SM90_TMA_LOADENS16_INS17_ILi1ELi4ELi3EEES1A_NSX_INS5_IJS1B_S1Q_EEENS5_IJS1Q_SC_EEEEEEENS4_39AutoVectorizingCopyWithAssumedAlignmentILi128EEENS4_14SM90_TMA_STOREES2A_S2C_S2C_EEEvvEEEEvNT_6ParamsE)
	.align		4
        /*000c*/ 	.word	index@(__assertfail)
	.align		4
        /*0010*/ 	.word	0x00000000
	.align		4
        /*0014*/ 	.word	0xfffffffe
	.align		4
        /*0018*/ 	.word	0x00000000
	.align		4
        /*001c*/ 	.word	0xfffffffd
	.align		4
        /*0020*/ 	.word	0x00000000
	.align		4
        /*0024*/ 	.word	0xfffffffc


//--------------------- .nv.constant4             --------------------------
	.section	.nv.constant4,"a",@progbits
	.align	8
	.align		8
.nv.constant4:
        /*0000*/ 	.dword	__assertfail
	.align		8
        /*0008*/ 	.dword	__unnamed_1
	.align		8
        /*0010*/ 	.dword	__unnamed_2
	.align		8
        /*0018*/ 	.dword	__unnamed_3
	.align		8
        /*0020*/ 	.dword	_ZN39_INTERNAL_4e723818_4_k_cu_729d1f1b_86854cuda3std3__45__cpo5beginE
	.align		8
        /*0028*/ 	.dword	_ZN39_INTERNAL_4e723818_4_k_cu_729d1f1b_86854cuda3std3__45__cpo3endE
	.align		8
        /*0030*/ 	.dword	_ZN39_INTERNAL_4e723818_4_k_cu_729d1f1b_86854cuda3std3__45__cpo6cbeginE
	.align		8
        /*0038*/ 	.dword	_ZN39_INTERNAL_4e723818_4_k_cu_729d1f1b_86854cuda3std3__45__cpo4cendE
	.align		8
        /*0040*/ 	.dword	_ZN39_INTERNAL_4e723818_4_k_cu_729d1f1b_86854cuda3std3__441_GLOBAL__N__4e723818_4_k_cu_729d1f1b_86856ignoreE
	.align		8
        /*0048*/ 	.dword	_ZN39_INTERNAL_4e723818_4_k_cu_729d1f1b_86854cuda3std3__419piecewise_constructE
	.align		8
        /*0050*/ 	.dword	_ZN39_INTERNAL_4e723818_4_k_cu_729d1f1b_86854cuda3std3__48in_placeE
	.align		8
        /*0058*/ 	.dword	_ZN39_INTERNAL_4e723818_4_k_cu_729d1f1b_86854cuda3std6ranges3__45__cpo4swapE
	.align		8
        /*0060*/ 	.dword	_ZN39_INTERNAL_4e723818_4_k_cu_729d1f1b_86854cuda3std6ranges3__45__cpo9iter_moveE
	.align		8
        /*0068*/ 	.dword	_ZN39_INTERNAL_4e723818_4_k_cu_729d1f1b_86854cute7productE
	.align		8
        /*0070*/ 	.dword	_ZN39_INTERNAL_4e723818_4_k_cu_729d1f1b_86854cute1_E
	.align		8
        /*0078*/ 	.dword	$str$25
	.align		8
        /*0080*/ 	.dword	$str$26
	.align		8
        /*0088*/ 	.dword	$str$27
	.align		8
        /*0090*/ 	.dword	$str$28


//--------------------- .text._ZN7cutlass13device_kernelINS_4gemm6kernel13GemmUniversalIN4cute5tupleIJiiiiEEENS1_10collective13CollectiveMmaINS1_35MainloopSm100TmaUmmaWarpSpecializedILi3ELi2ELi4ENS5_IJNS4_1CILi2EEESB_NSA_ILi1EEEEEEEENS5_IJNSA_ILi128EEENSA_ILi256EEENSA_ILi64EEEEEENS_12float_e4m3_tENS5_IJlSC_lEEESJ_SK_NS4_8TiledMMAINS4_8MMA_AtomIJNS4_10MMA_TraitsINS4_25SM100_MMA_F8F6F4_2x1SM_SSEJSJ_SJ_fSF_SG_NS4_17integral_constantINS4_4UMMA5MajorELSR_0EEESS_NSP_INSQ_7ScaleInELST_0EEESU_EEEEEENS4_6LayoutINS5_IJSC_SC_SC_EEENS5_IJNSA_ILi0EEESZ_SZ_EEEEENS5_IJNS4_10UnderscoreES12_S12_EEEEENS4_28SM100_TMA_2SM_LOAD_MULTICASTENS4_14ComposedLayoutINS4_7SwizzleILi2ELi4ELi3EEENS4_18smem_ptr_flag_bitsILi8EEENSX_INS5_IJNSA_ILi8EEESH_EEENS5_IJSH_SC_EEEEEEEvNS4_8identityENS4_18SM100_TMA_2SM_LOADES1F_vS1G_EENS_8epilogue10collective18CollectiveEpilogueINS1J_23Sm100TmaWarpSpecializedILi4ELi2ELi32ELb0ELb0EEEJNS5_IJSH_SG_SH_EEENS5_IJNSX_ISH_SC_EENSX_INS5_IJNSA_ILi32EEESB_EEENS5_IJSC_SF_EEEEEEEESJ_SK_SJ_SK_NS1J_6fusion15FusionCallbacksIS1N_NS1V_17LinearCombinationISJ_fSJ_fLNS_15FloatRoundStyleE2EEES1O_S1U_JEEENS4_5SM1004TMEM4LOAD26SM100_TMEM_LOAD_32dp32b32xENS4_13SM90_TMA_LOADENS16_INS17_ILi1ELi4ELi3EEES1A_NSX_INS5_IJS1B_S1Q_EEENS5_IJS1Q_SC_EEEEEEENS4_39AutoVectorizingCopyWithAssumedAlignmentILi128EEENS4_14SM90_TMA_STOREES2A_S2C_S2C_EEEvvEEEEvNT_6ParamsE --------------------------
	.section	.text._ZN7cutlass13device_kernelINS_4gemm6kernel13GemmUniversalIN4cute5tupleIJiiiiEEENS1_10collective13CollectiveMmaINS1_35MainloopSm100TmaUmmaWarpSpecializedILi3ELi2ELi4ENS5_IJNS4_1CILi2EEESB_NSA_ILi1EEEEEEEENS5_IJNSA_ILi128EEENSA_ILi256EEENSA_ILi64EEEEEENS_12float_e4m3_tENS5_IJlSC_lEEESJ_SK_NS4_8TiledMMAINS4_8MMA_AtomIJNS4_10MMA_TraitsINS4_25SM100_MMA_F8F6F4_2x1SM_SSEJSJ_SJ_fSF_SG_NS4_17integral_constantINS4_4UMMA5MajorELSR_0EEESS_NSP_INSQ_7ScaleInELST_0EEESU_EEEEEENS4_6LayoutINS5_IJSC_SC_SC_EEENS5_IJNSA_ILi0EEESZ_SZ_EEEEENS5_IJNS4_10UnderscoreES12_S12_EEEEENS4_28SM100_TMA_2SM_LOAD_MULTICASTENS4_14ComposedLayoutINS4_7SwizzleILi2ELi4ELi3EEENS4_18smem_ptr_flag_bitsILi8EEENSX_INS5_IJNSA_ILi8EEESH_EEENS5_IJSH_SC_EEEEEEEvNS4_8identityENS4_18SM100_TMA_2SM_LOADES1F_vS1G_EENS_8epilogue10collective18CollectiveEpilogueINS1J_23Sm100TmaWarpSpecializedILi4ELi2ELi32ELb0ELb0EEEJNS5_IJSH_SG_SH_EEENS5_IJNSX_ISH_SC_EENSX_INS5_IJNSA_ILi32EEESB_EEENS5_IJSC_SF_EEEEEEEESJ_SK_SJ_SK_NS1J_6fusion15FusionCallbacksIS1N_NS1V_17LinearCombinationISJ_fSJ_fLNS_15FloatRoundStyleE2EEES1O_S1U_JEEENS4_5SM1004TMEM4LOAD26SM100_TMEM_LOAD_32dp32b32xENS4_13SM90_TMA_LOADENS16_INS17_ILi1ELi4ELi3EEES1A_NSX_INS5_IJS1B_S1Q_EEENS5_IJS1Q_SC_EEEEEEENS4_39AutoVectorizingCopyWithAssumedAlignmentILi128EEENS4_14SM90_TMA_STOREES2A_S2C_S2C_EEEvvEEEEvNT_6ParamsE,"ax",@progbits
	.align	128
.text._ZN7cutlass13device_kernelINS_4gemm6kernel13GemmUniversalIN4cute5tupleIJiiiiEEENS1_10collective13CollectiveMmaINS1_35MainloopSm100TmaUmmaWarpSpecializedILi3ELi2ELi4ENS5_IJNS4_1CILi2EEESB_NSA_ILi1EEEEEEEENS5_IJNSA_ILi128EEENSA_ILi256EEENSA_ILi64EEEEEENS_12float_e4m3_tENS5_IJlSC_lEEESJ_SK_NS4_8TiledMMAINS4_8MMA_AtomIJNS4_10MMA_TraitsINS4_25SM100_MMA_F8F6F4_2x1SM_SSEJSJ_SJ_fSF_SG_NS4_17integral_constantINS4_4UMMA5MajorELSR_0EEESS_NSP_INSQ_7ScaleInELST_0EEESU_EEEEEENS4_6LayoutINS5_IJSC_SC_SC_EEENS5_IJNSA_ILi0EEESZ_SZ_EEEEENS5_IJNS4_10UnderscoreES12_S12_EEEEENS4_28SM100_TMA_2SM_LOAD_MULTICASTENS4_14ComposedLayoutINS4_7SwizzleILi2ELi4ELi3EEENS4_18smem_ptr_flag_bitsILi8EEENSX_INS5_IJNSA_ILi8EEESH_EEENS5_IJSH_SC_EEEEEEEvNS4_8identityENS4_18SM100_TMA_2SM_LOADES1F_vS1G_EENS_8epilogue10collective18CollectiveEpilogueINS1J_23Sm100TmaWarpSpecializedILi4ELi2ELi32ELb0ELb0EEEJNS5_IJSH_SG_SH_EEENS5_IJNSX_ISH_SC_EENSX_INS5_IJNSA_ILi32EEESB_EEENS5_IJSC_SF_EEEEEEEESJ_SK_SJ_SK_NS1J_6fusion15FusionCallbacksIS1N_NS1V_17LinearCombinationISJ_fSJ_fLNS_15FloatRoundStyleE2EEES1O_S1U_JEEENS4_5SM1004TMEM4LOAD26SM100_TMEM_LOAD_32dp32b32xENS4_13SM90_TMA_LOADENS16_INS17_ILi1ELi4ELi3EEES1A_NSX_INS5_IJS1B_S1Q_EEENS5_IJS1Q_SC_EEEEEEENS4_39AutoVectorizingCopyWithAssumedAlignmentILi128EEENS4_14SM90_TMA_STOREES2A_S2C_S2C_EEEvvEEEEvNT_6ParamsE:
        .type           _ZN7cutlass13device_kernelINS_4gemm6kernel13GemmUniversalIN4cute5tupleIJiiiiEEENS1_10collective13CollectiveMmaINS1_35MainloopSm100TmaUmmaWarpSpecializedILi3ELi2ELi4ENS5_IJNS4_1CILi2EEESB_NSA_ILi1EEEEEEEENS5_IJNSA_ILi128EEENSA_ILi256EEENSA_ILi64EEEEEENS_12float_e4m3_tENS5_IJlSC_lEEESJ_SK_NS4_8TiledMMAINS4_8MMA_AtomIJNS4_10MMA_TraitsINS4_25SM100_MMA_F8F6F4_2x1SM_SSEJSJ_SJ_fSF_SG_NS4_17integral_constantINS4_4UMMA5MajorELSR_0EEESS_NSP_INSQ_7ScaleInELST_0EEESU_EEEEEENS4_6LayoutINS5_IJSC_SC_SC_EEENS5_IJNSA_ILi0EEESZ_SZ_EEEEENS5_IJNS4_10UnderscoreES12_S12_EEEEENS4_28SM100_TMA_2SM_LOAD_MULTICASTENS4_14ComposedLayoutINS4_7SwizzleILi2ELi4ELi3EEENS4_18smem_ptr_flag_bitsILi8EEENSX_INS5_IJNSA_ILi8EEESH_EEENS5_IJSH_SC_EEEEEEEvNS4_8identityENS4_18SM100_TMA_2SM_LOADES1F_vS1G_EENS_8epilogue10collective18CollectiveEpilogueINS1J_23Sm100TmaWarpSpecializedILi4ELi2ELi32ELb0ELb0EEEJNS5_IJSH_SG_SH_EEENS5_IJNSX_ISH_SC_EENSX_INS5_IJNSA_ILi32EEESB_EEENS5_IJSC_SF_EEEEEEEESJ_SK_SJ_SK_NS1J_6fusion15FusionCallbacksIS1N_NS1V_17LinearCombinationISJ_fSJ_fLNS_15FloatRoundStyleE2EEES1O_S1U_JEEENS4_5SM1004TMEM4LOAD26SM100_TMEM_LOAD_32dp32b32xENS4_13SM90_TMA_LOADENS16_INS17_ILi1ELi4ELi3EEES1A_NSX_INS5_IJS1B_S1Q_EEENS5_IJS1Q_SC_EEEEEEENS4_39AutoVectorizingCopyWithAssumedAlignmentILi128EEENS4_14SM90_TMA_STOREES2A_S2C_S2C_EEEvvEEEEvNT_6ParamsE,@function
        .size           _ZN7cutlass13device_kernelINS_4gemm6kernel13GemmUniversalIN4cute5tupleIJiiiiEEENS1_10collective13CollectiveMmaINS1_35MainloopSm100TmaUmmaWarpSpecializedILi3ELi2ELi4ENS5_IJNS4_1CILi2EEESB_NSA_ILi1EEEEEEEENS5_IJNSA_ILi128EEENSA_ILi256EEENSA_ILi64EEEEEENS_12float_e4m3_tENS5_IJlSC_lEEESJ_SK_NS4_8TiledMMAINS4_8MMA_AtomIJNS4_10MMA_TraitsINS4_25SM100_MMA_F8F6F4_2x1SM_SSEJSJ_SJ_fSF_SG_NS4_17integral_constantINS4_4UMMA5MajorELSR_0EEESS_NSP_INSQ_7ScaleInELST_0EEESU_EEEEEENS4_6LayoutINS5_IJSC_SC_SC_EEENS5_IJNSA_ILi0EEESZ_SZ_EEEEENS5_IJNS4_10UnderscoreES12_S12_EEEEENS4_28SM100_TMA_2SM_LOAD_MULTICASTENS4_14ComposedLayoutINS4_7SwizzleILi2ELi4ELi3EEENS4_18smem_ptr_flag_bitsILi8EEENSX_INS5_IJNSA_ILi8EEESH_EEENS5_IJSH_SC_EEEEEEEvNS4_8identityENS4_18SM100_TMA_2SM_LOADES1F_vS1G_EENS_8epilogue10collective18CollectiveEpilogueINS1J_23Sm100TmaWarpSpecializedILi4ELi2ELi32ELb0ELb0EEEJNS5_IJSH_SG_SH_EEENS5_IJNSX_ISH_SC_EENSX_INS5_IJNSA_ILi32EEESB_EEENS5_IJSC_SF_EEEEEEEESJ_SK_SJ_SK_NS1J_6fusion15FusionCallbacksIS1N_NS1V_17LinearCombinationISJ_fSJ_fLNS_15FloatRoundStyleE2EEES1O_S1U_JEEENS4_5SM1004TMEM4LOAD26SM100_TMEM_LOAD_32dp32b32xENS4_13SM90_TMA_LOADENS16_INS17_ILi1ELi4ELi3EEES1A_NSX_INS5_IJS1B_S1Q_EEENS5_IJS1Q_SC_EEEEEEENS4_39AutoVectorizingCopyWithAssumedAlignmentILi128EEENS4_14SM90_TMA_STOREES2A_S2C_S2C_EEEvvEEEEvNT_6ParamsE,(.L_x_188 - _ZN7cutlass13device_kernelINS_4gemm6kernel13GemmUniversalIN4cute5tupleIJiiiiEEENS1_10collective13CollectiveMmaINS1_35MainloopSm100TmaUmmaWarpSpecializedILi3ELi2ELi4ENS5_IJNS4_1CILi2EEESB_NSA_ILi1EEEEEEEENS5_IJNSA_ILi128EEENSA_ILi256EEENSA_ILi64EEEEEENS_12float_e4m3_tENS5_IJlSC_lEEESJ_SK_NS4_8TiledMMAINS4_8MMA_AtomIJNS4_10MMA_TraitsINS4_25SM100_MMA_F8F6F4_2x1SM_SSEJSJ_SJ_fSF_SG_NS4_17integral_constantINS4_4UMMA5MajorELSR_0EEESS_NSP_INSQ_7ScaleInELST_0EEESU_EEEEEENS4_6LayoutINS5_IJSC_SC_SC_EEENS5_IJNSA_ILi0EEESZ_SZ_EEEEENS5_IJNS4_10UnderscoreES12_S12_EEEEENS4_28SM100_TMA_2SM_LOAD_MULTICASTENS4_14ComposedLayoutINS4_7SwizzleILi2ELi4ELi3EEENS4_18smem_ptr_flag_bitsILi8EEENSX_INS5_IJNSA_ILi8EEESH_EEENS5_IJSH_SC_EEEEEEEvNS4_8identityENS4_18SM100_TMA_2SM_LOADES1F_vS1G_EENS_8epilogue10collective18CollectiveEpilogueINS1J_23Sm100TmaWarpSpecializedILi4ELi2ELi32ELb0ELb0EEEJNS5_IJSH_SG_SH_EEENS5_IJNSX_ISH_SC_EENSX_INS5_IJNSA_ILi32EEESB_EEENS5_IJSC_SF_EEEEEEEESJ_SK_SJ_SK_NS1J_6fusion15FusionCallbacksIS1N_NS1V_17LinearCombinationISJ_fSJ_fLNS_15FloatRoundStyleE2EEES1O_S1U_JEEENS4_5SM1004TMEM4LOAD26SM100_TMEM_LOAD_32dp32b32xENS4_13SM90_TMA_LOADENS16_INS17_ILi1ELi4ELi3EEES1A_NSX_INS5_IJS1B_S1Q_EEENS5_IJS1Q_SC_EEEEEEENS4_39AutoVectorizingCopyWithAssumedAlignmentILi128EEENS4_14SM90_TMA_STOREES2A_S2C_S2C_EEEvvEEEEvNT_6ParamsE)
        .other          _ZN7cutlass13device_kernelINS_4gemm6kernel13GemmUniversalIN4cute5tupleIJiiiiEEENS1_10collective13CollectiveMmaINS1_35MainloopSm100TmaUmmaWarpSpecializedILi3ELi2ELi4ENS5_IJNS4_1CILi2EEESB_NSA_ILi1EEEEEEEENS5_IJNSA_ILi128EEENSA_ILi256EEENSA_ILi64EEEEEENS_12float_e4m3_tENS5_IJlSC_lEEESJ_SK_NS4_8TiledMMAINS4_8MMA_AtomIJNS4_10MMA_TraitsINS4_25SM100_MMA_F8F6F4_2x1SM_SSEJSJ_SJ_fSF_SG_NS4_17integral_constantINS4_4UMMA5MajorELSR_0EEESS_NSP_INSQ_7ScaleInELST_0EEESU_EEEEEENS4_6LayoutINS5_IJSC_SC_SC_EEENS5_IJNSA_ILi0EEESZ_SZ_EEEEENS5_IJNS4_10UnderscoreES12_S12_EEEEENS4_28SM100_TMA_2SM_LOAD_MULTICASTENS4_14ComposedLayoutINS4_7SwizzleILi2ELi4ELi3EEENS4_18smem_ptr_flag_bitsILi8EEENSX_INS5_IJNSA_ILi8EEESH_EEENS5_IJSH_SC_EEEEEEEvNS4_8identityENS4_18SM100_TMA_2SM_LOADES1F_vS1G_EENS_8epilogue10collective18CollectiveEpilogueINS1J_23Sm100TmaWarpSpecializedILi4ELi2ELi32ELb0ELb0EEEJNS5_IJSH_SG_SH_EEENS5_IJNSX_ISH_SC_EENSX_INS5_IJNSA_ILi32EEESB_EEENS5_IJSC_SF_EEEEEEEESJ_SK_SJ_SK_NS1J_6fusion15FusionCallbacksIS1N_NS1V_17LinearCombinationISJ_fSJ_fLNS_15FloatRoundStyleE2EEES1O_S1U_JEEENS4_5SM1004TMEM4LOAD26SM100_TMEM_LOAD_32dp32b32xENS4_13SM90_TMA_LOADENS16_INS17_ILi1ELi4ELi3EEES1A_NSX_INS5_IJS1B_S1Q_EEENS5_IJS1Q_SC_EEEEEEENS4_39AutoVectorizingCopyWithAssumedAlignmentILi128EEENS4_14SM90_TMA_STOREES2A_S2C_S2C_EEEvvEEEEvNT_6ParamsE,@"STO_CUDA_ENTRY STV_DEFAULT"
_ZN7cutlass13device_kernelINS_4gemm6kernel13GemmUniversalIN4cute5tupleIJiiiiEEENS1_10collective13CollectiveMmaINS1_35MainloopSm100TmaUmmaWarpSpecializedILi3ELi2ELi4ENS5_IJNS4_1CILi2EEESB_NSA_ILi1EEEEEEEENS5_IJNSA_ILi128EEENSA_ILi256EEENSA_ILi64EEEEEENS_12float_e4m3_tENS5_IJlSC_lEEESJ_SK_NS4_8TiledMMAINS4_8MMA_AtomIJNS4_10MMA_TraitsINS4_25SM100_MMA_F8F6F4_2x1SM_SSEJSJ_SJ_fSF_SG_NS4_17integral_constantINS4_4UMMA5MajorELSR_0EEESS_NSP_INSQ_7ScaleInELST_0EEESU_EEEEEENS4_6LayoutINS5_IJSC_SC_SC_EEENS5_IJNSA_ILi0EEESZ_SZ_EEEEENS5_IJNS4_10UnderscoreES12_S12_EEEEENS4_28SM100_TMA_2SM_LOAD_MULTICASTENS4_14ComposedLayoutINS4_7SwizzleILi2ELi4ELi3EEENS4_18smem_ptr_flag_bitsILi8EEENSX_INS5_IJNSA_ILi8EEESH_EEENS5_IJSH_SC_EEEEEEEvNS4_8identityENS4_18SM100_TMA_2SM_LOADES1F_vS1G_EENS_8epilogue10collective18CollectiveEpilogueINS1J_23Sm100TmaWarpSpecializedILi4ELi2ELi32ELb0ELb0EEEJNS5_IJSH_SG_SH_EEENS5_IJNSX_ISH_SC_EENSX_INS5_IJNSA_ILi32EEESB_EEENS5_IJSC_SF_EEEEEEEESJ_SK_SJ_SK_NS1J_6fusion15FusionCallbacksIS1N_NS1V_17LinearCombinationISJ_fSJ_fLNS_15FloatRoundStyleE2EEES1O_S1U_JEEENS4_5SM1004TMEM4LOAD26SM100_TMEM_LOAD_32dp32b32xENS4_13SM90_TMA_LOADENS16_INS17_ILi1ELi4ELi3EEES1A_NSX_INS5_IJS1B_S1Q_EEENS5_IJS1Q_SC_EEEEEEENS4_39AutoVectorizingCopyWithAssumedAlignmentILi128EEENS4_14SM90_TMA_STOREES2A_S2C_S2C_EEEvvEEEEvNT_6ParamsE:
[----:B------:R-:W1:Y:S01]  /*0000*/  LDC R1, c[0x0][0x37c] ;  /* 0x0000df00ff017b82 */ /* 0x000e620000000800 */
[----:B------:R-:W2:Y:S01]  /*0010*/  S2R R97, SR_TID.X ;  /* 0x0000000000617919 */ /* 0x000ea20000002100 */
[----:B------:R-:W3:Y:S06]  /*0020*/  LDCU.64 UR8, c[0x0][0x890] ;  /* 0x00011200ff0877ac */ /* 0x000eec0008000a00 */
[----:B------:R-:W4:Y:S01]  /*0030*/  S2UR UR58, SR_CgaCtaId ;  /* 0x00000000003a79c3 */ /* 0x000f220000008800 */
[----:B------:R-:W-:Y:S02]  /*0040*/  PRMT R86, RZ, 0x7610, R86 ;  /* 0x00007610ff567816 */ /* 0x000fe40000000056 */
[----:B------:R-:W-:Y:S01]  /*0050*/  ELECT P1, URZ, PT ;  /* 0x0000000000ff782f */ /* 0x000fe20003820000 */
[----:B---3--:R-:W-:-:S04]  /*0060*/  UISETP.NE.U32.AND UP0, UPT, UR8, URZ, UPT ;  /* 0x000000ff0800728c */ /* 0x008fc8000bf05070 */
[----:B------:R-:W-:Y:S02]  /*0070*/  UISETP.NE.AND.EX UP0, UPT, UR9, URZ, UPT, UP0 ;  /* 0x000000ff0900728c */ /* 0x000fe4000bf05300 */
[----:B----4-:R-:W-:Y:S02]  /*0080*/  ULOP3.LUT UR33, UR58, 0x1, URZ, 0xc0, !UPT ;  /* 0x000000013a217892 */ /* 0x010fe4000f8ec0ff */
[----:B------:R-:W-:Y:S01]  /*0090*/  ULOP3.LUT UR34, UR58, 0x1, URZ, 0x3c, !UPT ;  /* 0x000000013a227892 */ /* 0x000fe2000f8e3cff */
[----:B--2---:R-:W-:-:S05]  /*00a0*/  SHF.R.U32.HI R87, RZ, 0x5, R97 ;  /* 0x00000005ff577819 */ /* 0x004fca0000011661 */
[----:B------:R-:W2:Y:S02]  /*00b0*/  SHFL.IDX PT, R0, R87, RZ, 0x1f ;  /* 0x00001fff57007589 */ /* 0x000ea400000e0000 */
[----:B--2---:R-:W-:Y:S01]  /*00c0*/  R2UR UR13, R0 ;  /* 0x00000000000d72ca */ /* 0x004fe200000e0000 */
[----:B-1----:R-:W-:-:S14]  /*00d0*/  BRA.U UP0, `(.L_x_0) ;  /* 0x0000000100307547 */ /* 0x002fdc000b800000 */
[----:B------:R-:W1:Y:S02]  /*00e0*/  LDCU.64 UR4, c[0x0][0x888] ;  /* 0x00011100ff0477ac */ /* 0x000e640008000a00 */
[----:B-1----:R-:W-:-:S04]  /*00f0*/  UISETP.NE.U32.AND UP0, UPT, UR4, URZ, UPT ;  /* 0x000000ff0400728c */ /* 0x002fc8000bf05070 */
[----:B------:R-:W-:-:S09]  /*0100*/  UISETP.NE.AND.EX UP0, UPT, UR5, URZ, UPT, UP0 ;  /* 0x000000ff0500728c */ /* 0x000fd2000bf05300 */
[----:B------:R-:W-:Y:S05]  /*0110*/  BRA.U !UP0, `(.L_x_1) ;  /* 0x0000000108147547 */ /* 0x000fea000b800000 */
[----:B------:R-:W1:Y:S01]  /*0120*/  LDC.64 R2, c[0x0][0x888] ;  /* 0x00022200ff027b82 */ /* 0x000e620000000a00 */
[----:B------:R-:W1:Y:S02]  /*0130*/  LDCU.64 UR4, c[0x0][0x358] ;  /* 0x00006b00ff0477ac */ /* 0x000e640008000a00 */
[----:B-1----:R1:W5:Y:S01]  /*0140*/  LDG.E R41, desc[UR4][R2.64] ;  /* 0x0000000402297981 */ /* 0x002362000c1e1900 */
[----:B------:R-:W-:Y:S01]  /*0150*/  HFMA2 R86, -RZ, RZ, 0, 5.9604644775390625e-08 ;  /* 0x00000001ff567431 */ /* 0x000fe200000001ff */
[----:B------:R-:W-:Y:S05]  /*0160*/  BRA `(.L_x_0) ;  /* 0x00000000000c7947 */ /* 0x000fea0003800000 */
.L_x_1:
[----:B------:R-:W1:Y:S01]  /*0170*/  LDCU UR4, c[0x0][0x880] ;  /* 0x00011000ff0477ac */ /* 0x000e620008000800 */
[----:B------:R-:W-:Y:S01]  /*0180*/  HFMA2 R86, -RZ, RZ, 0, 5.9604644775390625e-08 ;  /* 0x00000001ff567431 */ /* 0x000fe200000001ff */
[----:B-1----:R-:W-:-:S07]  /*0190*/  MOV R41, UR4 ;  /* 0x0000000400297c02 */ /* 0x002fce0008000f00 */
.L_x_0:
[----:B------:R-:W2:Y:S02]  /*01a0*/  LDCU.64 UR4, c[0x0][0x8b0] ;  /* 0x00011600ff0477ac */ /* 0x000ea40008000a00 */
[----:B--2---:R-:W-:-:S04]  /*01b0*/  UISETP.NE.U32.AND UP0, UPT, UR4, URZ, UPT ;  /* 0x000000ff0400728c */ /* 0x004fc8000bf05070 */
[----:B------:R-:W-:-:S09]  /*01c0*/  UISETP.NE.AND.EX UP0, UPT, UR5, URZ, UPT, UP0 ;  /* 0x000000ff0500728c */ /* 0x000fd2000bf05300 */
[----:B------:R-:W-:Y:S05]  /*01d0*/  BRA.U UP0, `(.L_x_2) ;  /* 0x0000000100287547 */ /* 0x000fea000b800000 */
[----:B------:R-:W2:Y:S02]  /*01e0*/  LDCU.64 UR4, c[0x0][0x8a8] ;  /* 0x00011500ff0477ac */ /* 0x000ea40008000a00 */
[----:B--2---:R-:W-:-:S04]  /*01f0*/  UISETP.NE.U32.AND UP0, UPT, UR4, URZ, UPT ;  /* 0x000000ff0400728c */ /* 0x004fc8000bf05070 */
[----:B------:R-:W-:-:S09]  /*0200*/  UISETP.NE.AND.EX UP0, UPT, UR5, URZ, UPT, UP0 ;  /* 0x000000ff0500728c */ /* 0x000fd2000bf05300 */
[----:B------:R-:W-:Y:S05]  /*0210*/  BRA.U !UP0, `(.L_x_3) ;  /* 0x0000000108107547 */ /* 0x000fea000b800000 */
[----:B------:R-:W2:Y:S01]  /*0220*/  LDC.64 R38, c[0x0][0x8a8] ;  /* 0x00022a00ff267b82 */ /* 0x000ea20000000a00 */
[----:B------:R-:W2:Y:S02]  /*0230*/  LDCU.64 UR4, c[0x0][0x358] ;  /* 0x00006b00ff0477ac */ /* 0x000ea40008000a00 */
[----:B--2---:R2:W5:Y:S01]  /*0240*/  LDG.E R38, desc[UR4][R38.64] ;  /* 0x0000000426267981 */ /* 0x004562000c1e1900 */
[----:B------:R-:W-:Y:S05]  /*0250*/  BRA `(.L_x_2) ;  /* 0x0000000000087947 */ /* 0x000fea0003800000 */
.L_x_3:
[----:B------:R-:W2:Y:S02]  /*0260*/  LDCU UR4, c[0x0][0x8a0] ;  /* 0x00011400ff0477ac */ /* 0x000ea40008000800 */
[----:B--2---:R-:W-:Y:S02]  /*0270*/  MOV R38, UR4 ;  /* 0x0000000400267c02 */ /* 0x004fe40008000f00 */
.L_x_2:
[----:B------:R-:W-:Y:S01]  /*0280*/  IMAD.U32 R0, RZ, RZ, UR13 ;  /* 0x0000000dff007e24 */ /* 0x000fe2000f8e00ff */
[----:B------:R-:W-:Y:S04]  /*0290*/  BSSY.RECONVERGENT B0, `(.L_x_4) ;  /* 0x000000c000007945 */ /* 0x000fe80003800200 */
[C---:B------:R-:W-:Y:S02]  /*02a0*/  ISETP.NE.OR P2, PT, R0.reuse, 0x1, !P1 ;  /* 0x000000010000780c */ /* 0x040fe40004f45670 */
[----:B------:R-:W-:-:S11]  /*02b0*/  ISETP.NE.OR P0, PT, R0, 0x3, !P1 ;  /* 0x000000030000780c */ /* 0x000fd60004f05670 */
[----:B------:R-:W-:Y:S05]  /*02c0*/  @P2 BRA `(.L_x_5) ;  /* 0x0000000000202947 */ /* 0x000fea0003800000 */
[----:B------:R-:W3:Y:S02]  /*02d0*/  LDCU.64 UR4, c[0x0][0x348] ;  /* 0x00006900ff0477ac */ /* 0x000ee40008000a00 */
[----:B---3--:R-:W-:Y:S02]  /*02e0*/  UIADD3 UR6, UP1, UPT, UR4, 0x80, URZ ;  /* 0x0000008004067890 */ /* 0x008fe4000ff3e0ff */
[----:B------:R-:W-:Y:S02]  /*02f0*/  UIADD3 UR4, UP0, UPT, UR4, 0x180, URZ ;  /* 0x0000018004047890 */ /* 0x000fe4000ff1e0ff */
[----:B------:R-:W-:Y:S02]  /*0300*/  UIADD3.X UR7, UPT, UPT, URZ, UR5, URZ, UP1, !UPT ;  /* 0x00000005ff077290 */ /* 0x000fe40008ffe4ff */
[----:B------:R-:W-:-:S07]  /*0310*/  UIADD3.X UR5, UPT, UPT, URZ, UR5, URZ, UP0, !UPT ;  /* 0x00000005ff057290 */ /* 0x000fce00087fe4ff */
[----:B------:R3:W-:Y:S02]  /*0320*/  UTMACCTL.PF [UR6] ;  /* 0x00000000060079b9 */ /* 0x0007e40008040000 */
[----:B------:R3:W-:Y:S02]  /*0330*/  UTMACCTL.PF [UR4] ;  /* 0x00000000040079b9 */ /* 0x0007e40008040000 */
[----:B---3--:R-:W-:Y:S01]  /*0340*/  NOP ;  /* 0x0000000000007918 */ /* 0x008fe20000000000 */
.L_x_5:
[----:B------:R-:W-:Y:S05]  /*0350*/  BSYNC.RECONVERGENT B0 ;  /* 0x0000000000007941 */ /* 0x000fea0003800200 */
.L_x_4:
[----:B------:R-:W-:Y:S04]  /*0360*/  BSSY.RECONVERGENT B0, `(.L_x_6) ;  /* 0x000000a000007945 */ /* 0x000fe80003800200 */
        /* <DEDUP_REMOVED lines=9> */
.L_x_7:
[----:B------:R-:W-:Y:S05]  /*0400*/  BSYNC.RECONVERGENT B0 ;  /* 0x0000000000007941 */ /* 0x000fea0003800200 */
.L_x_6:
[----:B------:R-:W3:Y:S01]  /*0410*/  LDCU.64 UR4, c[0x0][0x888] ;  /* 0x00011100ff0477ac */ /* 0x000ee20008000a00 */
[----:B------:R-:W-:Y:S02]  /*0420*/  UISETP.EQ.U32.AND UP1, UPT, UR8, URZ, UPT ;  /* 0x000000ff0800728c */ /* 0x000fe4000bf22070 */
[----:B------:R-:W-:Y:S02]  /*0430*/  UPLOP3.LUT UP3, UPT, UPT, UPT, UPT, 0x80, 0x8 ;  /* 0x000000000008789c */ /* 0x000fe40003f6f070 */
[----:B---3--:R-:W-:-:S04]  /*0440*/  UISETP.NE.U32.AND UP0, UPT, UR4, URZ, UPT ;  /* 0x000000ff0400728c */ /* 0x008fc8000bf05070 */
[----:B------:R-:W-:-:S04]  /*0450*/  UISETP.NE.AND.EX UP0, UPT, UR5, URZ, UPT, UP0 ;  /* 0x000000ff0500728c */ /* 0x000fc8000bf05300 */
[----:B------:R-:W-:-:S04]  /*0460*/  UISETP.EQ.OR.EX UP2, UPT, UR9, URZ, !UP0, UP1 ;  /* 0x000000ff0900728c */ /* 0x000fc8000c742710 */
[----:B------:R-:W-:-:S06]  /*0470*/  UP2UR UR4, UPR, URZ, 0x4 ;  /* 0x00000004ff047883 */ /* 0x000fcc0008000000 */
[----:B------:R-:W-:Y:S01]  /*0480*/  MOV R89, UR4 ;  /* 0x0000000400597c02 */ /* 0x000fe20008000f00 */
[----:B------:R-:W-:Y:S06]  /*0490*/  BRA.U !UP2, `(.L_x_8) ;  /* 0x000000010a207547 */ /* 0x000fec000b800000 */
[----:B------:R-:W-:Y:S01]  /*04a0*/  UISETP.NE.U32.AND UP1, UPT, UR8, URZ, UPT ;  /* 0x000000ff0800728c */ /* 0x000fe2000bf25070 */
[----:B-----5:R-:W-:Y:S01]  /*04b0*/  FSETP.NEU.AND P0, PT, R41, RZ, PT ;  /* 0x000000ff2900720b */ /* 0x020fe20003f0d000 */
[----:B------:R-:W-:Y:S02]  /*04c0*/  USEL UR4, URZ, 0xffffffff, UP0 ;  /* 0xffffffffff047887 */ /* 0x000fe40008000000 */
[----:B------:R-:W-:-:S10]  /*04d0*/  UISETP.NE.AND.EX UP1, UPT, UR9, URZ, UPT, UP1 ;  /* 0x000000ff0900728c */ /* 0x000fd4000bf25310 */
[----:B------:R-:W-:Y:S01]  /*04e0*/  VOTEU.ANY UP0, P0 ;  /* 0x0000000000ff7886 */ /* 0x000fe20000000100 */
[----:B------:R-:W-:-:S04]  /*04f0*/  @!UP1 USEL UR4, URZ, 0xffffffff, UP0 ;  /* 0xffffffffff049887 */ /* 0x000fc80008000000 */
[----:B------:R-:W-:-:S04]  /*0500*/  ULOP3.LUT UR4, UR4, 0x1, URZ, 0xc0, !UPT ;  /* 0x0000000104047892 */ /* 0x000fc8000f8ec0ff */
[----:B------:R-:W-:-:S11]  /*0510*/  UISETP.NE.U32.AND UP3, UPT, UR4, 0x1, UPT ;  /* 0x000000010400788c */ /* 0x000fd6000bf65070 */
.L_x_8:
[----:B------:R-:W3:Y:S01]  /*0520*/  SHFL.IDX PT, R0, R87, RZ, 0x1f ;  /* 0x00001fff57007589 */ /* 0x000ee200000e0000 */
[----:B------:R-:W-:-:S04]  /*0530*/  UISETP.NE.AND UP0, UPT, UR13, 0x2, UPT ;  /* 0x000000020d00788c */ /* 0x000fc8000bf05270 */
[----:B------:R-:W-:Y:S02]  /*0540*/  UISETP.EQ.AND UP1, UPT, UR33, URZ, !UP0 ;  /* 0x000000ff2100728c */ /* 0x000fe4000c722270 */
[----:B------:R-:W-:-:S04]  /*0550*/  USEL UR53, URZ, 0x1, UP0 ;  /* 0x00000001ff357887 */ /* 0x000fc80008000000 */
[----:B------:R-:W-:Y:S02]  /*0560*/  PLOP3.LUT P3, PT, P1, PT, UP1, 0x80, 0x8 ;  /* 0x000000000008781c */ /* 0x000fe40000f6f018 */
[----:B---3--:R-:W-:-:S13]  /*0570*/  ISETP.NE.AND P0, PT, R0, RZ, PT ;  /* 0x000000ff0000720c */ /* 0x008fda0003f05270 */
[----:B------:R-:W-:Y:S05]  /*0580*/  @P0 BRA `(.L_x_9) ;  /* 0x00000000004c0947 */ /* 0x000fea0003800000 */
[----:B------:R-:W-:Y:S01]  /*0590*/  UMOV UR4, 0x400 ;  /* 0x0000040000047882 */ /* 0x000fe20000000000 */
[----:B------:R-:W-:Y:S01]  /*05a0*/  UMOV UR8, 0x1 ;  /* 0x0000000100087882 */ /* 0x000fe20000000000 */
[----:B------:R-:W-:Y:S01]  /*05b0*/  UMOV UR6, 0x2 ;  /* 0x0000000200067882 */ /* 0x000fe20000000000 */
[----:B------:R-:W-:Y:S02]  /*05c0*/  ULEA UR4, UR58, UR4, 0x18 ;  /* 0x000000043a047291 */ /* 0x000fe4000f8ec0ff */
[----:B------:R-:W-:-:S04]  /*05d0*/  UIADD3 UR8, UPT, UPT, -UR8, 0x100000, URZ ;  /* 0x0010000008087890 */ /* 0x000fc8000fffe1ff */
[----:B------:R-:W-:Y:S02]  /*05e0*/  USHF.L.U32 UR9, UR8, 0xb, URZ ;  /* 0x0000000b08097899 */ /* 0x000fe400080006ff */
[----:B------:R-:W-:Y:S02]  /*05f0*/  USHF.L.U32 UR8, UR8, 0x1, URZ ;  /* 0x0000000108087899 */ /* 0x000fe400080006ff */
[----:B------:R-:W-:-:S04]  /*0600*/  UIADD3 UR6, UPT, UPT, -UR6, 0x100000, URZ ;  /* 0x0010000006067890 */ /* 0x000fc8000fffe1ff */
[----:B------:R-:W-:Y:S02]  /*0610*/  USHF.L.U32 UR7, UR6, 0xb, URZ ;  /* 0x0000000b06077899 */ /* 0x000fe400080006ff */
[----:B------:R-:W-:Y:S01]  /*0620*/  USHF.L.U32 UR6, UR6, 0x1, URZ ;  /* 0x0000000106067899 */ /* 0x000fe200080006ff */
[----:B------:R-:W-:Y:S01]  /*0630*/  ELECT P0, URZ, PT ;  /* 0x0000000000ff782f */ /* 0x000fe20003800000 */
[----:B------:R-:W3:Y:S02]  /*0640*/  FENCE.VIEW.ASYNC.S ;  /* 0x00000000000073c6 */ /* 0x000ee40000000000 */
[----:B---3--:R3:W4:Y:S08]  /*0650*/  SYNCS.EXCH.64 URZ, [UR4], UR8 ;  /* 0x0000000804ff75b2 */ /* 0x0087300008000100 */
[----:B------:R3:W1:Y:S01]  /*0660*/  SYNCS.EXCH.64 URZ, [UR4+0x18], UR6 ;  /* 0x0000180604ff75b2 */ /* 0x0006620008000100 */
[----:B------:R3:W1:Y:S01]  /*0670*/  SYNCS.EXCH.64 URZ, [UR4+0x8], UR8 ;  /* 0x0000080804ff75b2 */ /* 0x0006620008000100 */
[----:B------:R3:W1:Y:S01]  /*0680*/  SYNCS.EXCH.64 URZ, [UR4+0x20], UR6 ;  /* 0x0000200604ff75b2 */ /* 0x0006620008000100 */
[----:B------:R3:W1:Y:S01]  /*0690*/  SYNCS.EXCH.64 URZ, [UR4+0x10], UR8 ;  /* 0x0000100804ff75b2 */ /* 0x0006620008000100 */
[----:B------:R3:W1:Y:S01]  /*06a0*/  SYNCS.EXCH.64 URZ, [UR4+0x28], UR6 ;  /* 0x0000280604ff75b2 */ /* 0x0006620008000100 */
[----:B------:R-:W-:Y:S01]  /*06b0*/  NOP ;  /* 0x0000000000007918 */ /* 0x000fe20000000000 */
.L_x_9:
[----:B------:R-:W2:Y:S01]  /*06c0*/  SHFL.IDX PT, R0, R87, RZ, 0x1f ;  /* 0x00001fff57007589 */ /* 0x000ea200000e0000 */
[----:B------:R-:W-:Y:S01]  /*06d0*/  NOP ;  /* 0x0000000000007918 */ /* 0x000fe20000000000 */
[----:B--2---:R-:W-:-:S13]  /*06e0*/  ISETP.NE.AND P0, PT, R0, 0x1, PT ;  /* 0x000000010000780c */ /* 0x004fda0003f05270 */
[----:B------:R-:W-:Y:S05]  /*06f0*/  @P0 BRA `(.L_x_10) ;  /* 0x0000000000540947 */ /* 0x000fea0003800000 */
[----:B---3--:R-:W-:Y:S01]  /*0700*/  UMOV UR4, 0x400 ;  /* 0x0000040000047882 */ /* 0x008fe20000000000 */
        /* <DEDUP_REMOVED lines=10> */
[----:B------:R-:W2:Y:S02]  /*07b0*/  FENCE.VIEW.ASYNC.S ;  /* 0x00000000000073c6 */ /* 0x000ea40000000000 */
[----:B--2---:R2:W3:Y:S08]  /*07c0*/  SYNCS.EXCH.64 URZ, [UR4+0x30], UR8 ;  /* 0x0000300804ff75b2 */ /* 0x0044f00008000100 */
[----:B------:R2:W1:Y:S01]  /*07d0*/  SYNCS.EXCH.64 URZ, [UR4+0x50], UR6 ;  /* 0x0000500604ff75b2 */ /* 0x0004620008000100 */
[----:B------:R2:W1:Y:S01]  /*07e0*/  SYNCS.EXCH.64 URZ, [UR4+0x38], UR8 ;  /* 0x0000380804ff75b2 */ /* 0x0004620008000100 */
[----:B------:R2:W1:Y:S01]  /*07f0*/  SYNCS.EXCH.64 URZ, [UR4+0x58], UR6 ;  /* 0x0000580604ff75b2 */ /* 0x0004620008000100 */
[----:B------:R2:W1:Y:S01]  /*0800*/  SYNCS.EXCH.64 URZ, [UR4+0x40], UR8 ;  /* 0x0000400804ff75b2 */ /* 0x0004620008000100 */
[----:B------:R2:W1:Y:S01]  /*0810*/  SYNCS.EXCH.64 URZ, [UR4+0x60], UR6 ;  /* 0x0000600604ff75b2 */ /* 0x0004620008000100 */
[----:B------:R2:W1:Y:S01]  /*0820*/  SYNCS.EXCH.64 URZ, [UR4+0x48], UR8 ;  /* 0x0000480804ff75b2 */ /* 0x0004620008000100 */
[----:B------:R2:W1:Y:S01]  /*0830*/  SYNCS.EXCH.64 URZ, [UR4+0x68], UR6 ;  /* 0x0000680604ff75b2 */ /* 0x0004620008000100 */
[----:B------:R-:W-:Y:S01]  /*0840*/  NOP ;  /* 0x0000000000007918 */ /* 0x000fe20000000000 */
.L_x_10:
[----:B------:R-:W4:Y:S01]  /*0850*/  SHFL.IDX PT, R0, R87, RZ, 0x1f ;  /* 0x00001fff57007589 */ /* 0x000f2200000e0000 */
[----:B------:R-:W-:Y:S01]  /*0860*/  NOP ;  /* 0x0000000000007918 */ /* 0x000fe20000000000 */
[----:B----4-:R-:W-:-:S13]  /*0870*/  ISETP.NE.AND P0, PT, R0, 0x3, PT ;  /* 0x000000030000780c */ /* 0x010fda0003f05270 */
[----:B------:R-:W-:Y:S05]  /*0880*/  @P0 BRA `(.L_x_11) ;  /* 0x00000000002c0947 */ /* 0x000fea0003800000 */
[----:B--23--:R-:W-:Y:S01]  /*0890*/  UMOV UR4, 0x400 ;  /* 0x0000040000047882 */ /* 0x00cfe20000000000 */
[----:B------:R-:W-:Y:S01]  /*08a0*/  UMOV UR5, 0x20 ;  /* 0x0000002000057882 */ /* 0x000fe20000000000 */
[----:B------:R-:W-:Y:S02]  /*08b0*/  ULEA UR6, UR58, UR4, 0x18 ;  /* 0x000000043a067291 */ /* 0x000fe4000f8ec0ff */
[----:B------:R-:W-:-:S04]  /*08c0*/  UIADD3 UR4, UPT, UPT, -UR5, 0x100000, URZ ;  /* 0x0010000005047890 */ /* 0x000fc8000fffe1ff */
[----:B------:R-:W-:Y:S02]  /*08d0*/  USHF.L.U32 UR5, UR4, 0xb, URZ ;  /* 0x0000000b04057899 */ /* 0x000fe400080006ff */
[----:B------:R-:W-:Y:S01]  /*08e0*/  USHF.L.U32 UR4, UR4, 0x1, URZ ;  /* 0x0000000104047899 */ /* 0x000fe200080006ff */
[----:B------:R-:W-:Y:S01]  /*08f0*/  ELECT P0, URZ, PT ;  /* 0x0000000000ff782f */ /* 0x000fe20003800000 */
[----:B------:R-:W2:Y:S10]  /*0900*/  FENCE.VIEW.ASYNC.S ;  /* 0x00000000000073c6 */ /* 0x000eb40000000000 */
[----:B--2---:R4:W2:Y:S01]  /*0910*/  SYNCS.EXCH.64 URZ, [UR6+0x70], UR4 ;  /* 0x0000700406ff75b2 */ /* 0x0048a20008000100 */
[----:B------:R4:W3:Y:S02]  /*0920*/  SYNCS.EXCH.64 URZ, [UR6+0x78], UR4 ;  /* 0x0000780406ff75b2 */ /* 0x0008e40008000100 */
[----:B----4-:R-:W-:Y:S01]  /*0930*/  NOP ;  /* 0x0000000000007918 */ /* 0x010fe20000000000 */
.L_x_11:
[----:B------:R-:W4:Y:S01]  /*0940*/  SHFL.IDX PT, R0, R87, RZ, 0x1f ;  /* 0x00001fff57007589 */ /* 0x000f2200000e0000 */
[----:B------:R-:W-:Y:S01]  /*0950*/  NOP ;  /* 0x0000000000007918 */ /* 0x000fe20000000000 */
[----:B----4-:R-:W-:-:S13]  /*0960*/  ISETP.NE.AND P0, PT, R0, 0x4, PT ;  /* 0x000000040000780c */ /* 0x010fda0003f05270 */
[----:B------:R-:W-:Y:S05]  /*0970*/  @P0 BRA `(.L_x_12) ;  /* 0x0000000000480947 */ /* 0x000fea0003800000 */
[----:B--23--:R-:W-:Y:S01]  /*0980*/  UMOV UR4, 0x3a0 ;  /* 0x000003a000047882 */ /* 0x00cfe20000000000 */
[----:B------:R-:W-:Y:S01]  /*0990*/  UMOV UR6, 0x400 ;  /* 0x0000040000067882 */ /* 0x000fe20000000000 */
[----:B------:R-:W-:Y:S01]  /*09a0*/  USEL UR4, UR4, 0x320, UP3 ;  /* 0x0000032004047887 */ /* 0x000fe20009800000 */
        /* <DEDUP_REMOVED lines=10> */
[----:B--2---:R4:W2:Y:S08]  /*0a50*/  SYNCS.EXCH.64 URZ, [UR6+0x80], UR8 ;  /* 0x0000800806ff75b2 */ /* 0x0048b00008000100 */
[----:B------:R4:W3:Y:S01]  /*0a60*/  SYNCS.EXCH.64 URZ, [UR6+0x90], UR4 ;  /* 0x0000900406ff75b2 */ /* 0x0008e20008000100 */
[----:B------:R4:W1:Y:S01]  /*0a70*/  SYNCS.EXCH.64 URZ, [UR6+0x88], UR8 ;  /* 0x0000880806ff75b2 */ /* 0x0008620008000100 */
[----:B------:R4:W1:Y:S02]  /*0a80*/  SYNCS.EXCH.64 URZ, [UR6+0x98], UR4 ;  /* 0x0000980406ff75b2 */ /* 0x0008640008000100 */
[----:B----4-:R-:W-:Y:S01]  /*0a90*/  NOP ;  /* 0x0000000000007918 */ /* 0x010fe20000000000 */
.L_x_12:
[----:B------:R-:W4:Y:S01]  /*0aa0*/  SHFL.IDX PT, R0, R87, RZ, 0x1f ;  /* 0x00001fff57007589 */ /* 0x000f2200000e0000 */
[----:B------:R-:W-:Y:S01]  /*0ab0*/  NOP ;  /* 0x0000000000007918 */ /* 0x000fe20000000000 */
[----:B----4-:R-:W-:-:S13]  /*0ac0*/  ISETP.NE.AND P0, PT, R0, 0x5, PT ;  /* 0x000000050000780c */ /* 0x010fda0003f05270 */
[----:B------:R-:W-:Y:S05]  /*0ad0*/  @P0 BRA `(.L_x_13) ;  /* 0x0000000000540947 */ /* 0x000fea0003800000 */
[----:B--23--:R-:W-:Y:S01]  /*0ae0*/  UMOV UR4, 0x400 ;  /* 0x0000040000047882 */ /* 0x00cfe20000000000 */
        /* <DEDUP_REMOVED lines=14> */
[----:B------:R4:W1:Y:S01]  /*0bd0*/  SYNCS.EXCH.64 URZ, [UR4+0xc8], UR8 ;  /* 0x0000c80804ff75b2 */ /* 0x0008620008000100 */
[----:B------:R4:W1:Y:S01]  /*0be0*/  SYNCS.EXCH.64 URZ, [UR4+0xb0], UR6 ;  /* 0x0000b00604ff75b2 */ /* 0x0008620008000100 */
[----:B------:R4:W1:Y:S01]  /*0bf0*/  SYNCS.EXCH.64 URZ, [UR4+0xd0], UR8 ;  /* 0x0000d00804ff75b2 */ /* 0x0008620008000100 */
[----:B------:R4:W1:Y:S01]  /*0c00*/  SYNCS.EXCH.64 URZ, [UR4+0xb8], UR6 ;  /* 0x0000b80604ff75b2 */ /* 0x0008620008000100 */
[----:B------:R4:W1:Y:S02]  /*0c10*/  SYNCS.EXCH.64 URZ, [UR4+0xd8], UR8 ;  /* 0x0000d80804ff75b2 */ /* 0x0008640008000100 */
[----:B----4-:R-:W-:Y:S01]  /*0c20*/  NOP ;  /* 0x0000000000007918 */ /* 0x010fe20000000000 */
.L_x_13:
[----:B------:R-:W4:Y:S01]  /*0c30*/  SHFL.IDX PT, R0, R87, RZ, 0x1f ;  /* 0x00001fff57007589 */ /* 0x000f2200000e0000 */
[----:B------:R-:W-:Y:S01]  /*0c40*/  ISETP.NE.OR P1, PT, RZ, UR13, !P1 ;  /* 0x0000000dff007c0c */ /* 0x000fe2000cf25670 */
        /* <DEDUP_REMOVED lines=12> */
[----:B------:R4:W3:Y:S01]  /*0d10*/  SYNCS.EXCH.64 URZ, [UR4+0xf0], UR6 ;  /* 0x0000f00604ff75b2 */ /* 0x0008e20008000100 */
[----:B------:R4:W1:Y:S01]  /*0d20*/  SYNCS.EXCH.64 URZ, [UR4+0xe8], UR6 ;  /* 0x0000e80604ff75b2 */ /* 0x0008620008000100 */
[----:B------:R4:W1:Y:S02]  /*0d30*/  SYNCS.EXCH.64 URZ, [UR4+0xf8], UR6 ;  /* 0x0000f80604ff75b2 */ /* 0x0008640008000100 */
[----:B----4-:R-:W-:Y:S01]  /*0d40*/  NOP ;  /* 0x0000000000007918 */ /* 0x010fe20000000000 */
.L_x_14:
[----:B------:R-:W-:Y:S01]  /*0d50*/  VOTEU.ALL UP0, P1 ;  /* 0x0000000000ff7886 */ /* 0x000fe20000800000 */
[----:B--23--:R-:W-:Y:S01]  /*0d60*/  UMOV UR4, 0x20 ;  /* 0x0000002000047882 */ /* 0x00cfe20000000000 */
[----:B------:R-:W2:Y:S01]  /*0d70*/  LDCU UR7, c[0x0][0x36c] ;  /* 0x00006d80ff0777ac */ /* 0x000ea20008000800 */
[----:B------:R-:W-:Y:S01]  /*0d80*/  NOP ;  /* 0x0000000000007918 */ /* 0x000fe20000000000 */
[----:B------:R-:W-:Y:S01]  /*0d90*/  LOP3.LUT R0, R97, 0x1f, RZ, 0xc0, !PT ;  /* 0x0000001f61007812 */ /* 0x000fe200078ec0ff */
[----:B------:R-:W-:Y:S01]  /*0da0*/  @!UP0 UMOV UR6, 0x400 ;  /* 0x0000040000068882 */ /* 0x000fe20000000000 */
[----:B------:R-:W-:-:S04]  /*0db0*/  @!UP0 UIADD3 UR4, UPT, UPT, -UR4, 0x100000, URZ ;  /* 0x0010000004048890 */ /* 0x000fc8000fffe1ff */
[----:B------:R-:W-:Y:S02]  /*0dc0*/  @!UP0 USHF.L.U32 UR5, UR4, 0xb, URZ ;  /* 0x0000000b04058899 */ /* 0x000fe400080006ff */
[----:B------:R-:W-:Y:S02]  /*0dd0*/  @!UP0 USHF.L.U32 UR4, UR4, 0x1, URZ ;  /* 0x0000000104048899 */ /* 0x000fe400080006ff */
[----:B------:R-:W-:Y:S01]  /*0de0*/  @!UP0 ULEA UR6, UR58, UR6, 0x18 ;  /* 0x000000063a068291 */ /* 0x000fe2000f8ec0ff */
[----:B------:R-:W-:Y:S01]  /*0df0*/  VOTEU.ALL UP0, P1 ;  /* 0x0000000000ff7886 */ /* 0x000fe20000800000 */
[----:B------:R-:W-:Y:S02]  /*0e00*/  UISETP.NE.AND UP4, UPT, UR13, URZ, UPT ;  /* 0x000000ff0d00728c */ /* 0x000fe4000bf85270 */
[----:B--2---:R-:W-:Y:S01]  /*0e10*/  UISETP.EQ.U32.AND UP5, UPT, UR7, 0x1, UPT ;  /* 0x000000010700788c */ /* 0x004fe2000bfa2070 */
[----:B------:R-:W2:Y:S07]  /*0e20*/  FENCE.VIEW.ASYNC.S ;  /* 0x00000000000073c6 */ /* 0x000eae0000000000 */
[----:B--2---:R2:W3:Y:S01]  /*0e30*/  @!UP0 SYNCS.EXCH.64 URZ, [UR6+0x100], UR4 ;  /* 0x0001000406ff85b2 */ /* 0x0044e20008000100 */
[----:B------:R-:W-:Y:S05]  /*0e40*/  BRA.U !UP5, `(.L_x_15) ;  /* 0x000000010d087547 */ /* 0x000fea000b800000 */
[----:B-1-3--:R-:W-:Y:S01]  /*0e50*/  UCGABAR_ARV ;  /* 0x00000000000079c7 */ /* 0x00afe20008000000 */
[----:B------:R-:W-:Y:S05]  /*0e60*/  BRA `(.L_x_16) ;  /* 0x0000000000047947 */ /* 0x000fea0003800000 */
.L_x_15:
[----:B-1-3--:R-:W-:Y:S01]  /*0e70*/  NOP ;  /* 0x0000000000007918 */ /* 0x00afe20000000000 */
.L_x_16:
[----:B------:R-:W1:Y:S01]  /*0e80*/  S2UR UR19, SR_CTAID.X ;  /* 0x00000000001379c3 */ /* 0x000e620000002500 */
[----:B------:R-:W-:-:S05]  /*0e90*/  CS2R.32 R88, SR_CgaSize ;  /* 0x0000000000587805 */ /* 0x000fca0000008a00 */
[----:B------:R-:W-:-:S05]  /*0ea0*/  IMAD R88, R88, -0xa0, RZ ;  /* 0xffffff6058587824 */ /* 0x000fca00078e02ff */
[----:B--2---:R-:W-:-:S14]  /*0eb0*/  R2UR UR5, R88 ;  /* 0x00000000580572ca */ /* 0x004fdc00000e0000 */
[----:B------:R-:W2:Y:S01]  /*0ec0*/  LDCU UR5, c[0x0][UR5+0x2b0] ;  /* 0x00005600050577ac */ /* 0x000ea20008000800 */
[----:B------:R-:W-:-:S05]  /*0ed0*/  CS2R.32 R88, SR_CgaSize ;  /* 0x0000000000587805 */ /* 0x000fca0000008a00 */
[----:B------:R-:W-:-:S05]  /*0ee0*/  IMAD R88, R88, -0xa0, RZ ;  /* 0xffffff6058587824 */ /* 0x000fca00078e02ff */
[----:B------:R-:W-:-:S14]  /*0ef0*/  R2UR UR4, R88 ;  /* 0x00000000580472ca */ /* 0x000fdc00000e0000 */
[----:B------:R-:W3:Y:S01]  /*0f00*/  LDCU UR4, c[0x0][UR4+0x2b4] ;  /* 0x00005680040477ac */ /* 0x000ee20008000800 */
[----:B------:R-:W4:Y:S01]  /*0f10*/  S2UR UR7, SR_CTAID.Y ;  /* 0x00000000000779c3 */ /* 0x000f220000002600 */
[----:B------:R-:W-:-:S05]  /*0f20*/  CS2R.32 R88, SR_CgaSize ;  /* 0x0000000000587805 */ /* 0x000fca0000008a00 */
[----:B------:R-:W-:-:S05]  /*0f30*/  IMAD R88, R88, -0xa0, RZ ;  /* 0xffffff6058587824 */ /* 0x000fca00078e02ff */
[----:B------:R-:W-:-:S14]  /*0f40*/  R2UR UR8, R88 ;  /* 0x00000000580872ca */ /* 0x000fdc00000e0000 */
[----:B------:R-:W3:Y:S01]  /*0f50*/  LDCU UR8, c[0x0][UR8+0x2a0] ;  /* 0x00005400080877ac */ /* 0x000ee20008000800 */
[----:B------:R-:W-:Y:S01]  /*0f60*/  UISETP.GT.U32.AND UP0, UPT, UR33, 0xffff, UPT ;  /* 0x0000ffff2100788c */ /* 0x000fe2000bf04070 */
[----:B------:R-:W3:Y:S01]  /*0f70*/  LDCU UR18, c[0x0][0xb24] ;  /* 0x00016480ff1277ac */ /* 0x000ee20008000800 */
[----:B------:R-:W1:Y:S01]  /*0f80*/  S2UR UR36, SR_CTAID.Z ;  /* 0x00000000002479c3 */ /* 0x000e620000002700 */
[----:B------:R-:W-:-:S05]  /*0f90*/  CS2R.32 R88, SR_CgaSize ;  /* 0x0000000000587805 */ /* 0x000fca0000008a00 */
[----:B------:R-:W-:-:S05]  /*0fa0*/  IMAD R88, R88, -0xa0, RZ ;  /* 0xffffff6058587824 */ /* 0x000fca00078e02ff */
[----:B------:R-:W-:-:S14]  /*0fb0*/  R2UR UR59, R88 ;  /* 0x00000000583b72ca */ /* 0x000fdc00000e0000 */
[----:B------:R-:W3:Y:S01]  /*0fc0*/  LDCU UR59, c[0x0][UR59+0x2a4] ;  /* 0x000054803b3b77ac */ /* 0x000ee20008000800 */
[----:B------:R-:W-:Y:S01]  /*0fd0*/  USHF.L.U32 UR28, UR58, 0xa, URZ ;  /* 0x0000000a3a1c7899 */ /* 0x000fe200080006ff */
[----:B-1----:R-:W-:Y:S01]  /*0fe0*/  I2FP.F32.U32 R3, UR19 ;  /* 0x0000001300037c45 */ /* 0x002fe20008201000 */
[----:B------:R-:W-:Y:S01]  /*0ff0*/  UMOV UR27, 0x5 ;  /* 0x00000005001b7882 */ /* 0x000fe20000000000 */
[----:B------:R-:W1:Y:S03]  /*1000*/  LDCU UR45, c[0x0][0xb24] ;  /* 0x00016480ff2d77ac */ /* 0x000e660008000800 */
[----:B--2---:R-:W-:Y:S01]  /*1010*/  FMUL R3, R3, UR5 ;  /* 0x0000000503037c20 */ /* 0x004fe20008400000 */
[----:B------:R-:W-:Y:S01]  /*1020*/  USEL UR5, UR33, 0xffff, !UP0 ;  /* 0x0000ffff21057887 */ /* 0x000fe2000c000000 */
[----:B----4-:R-:W-:Y:S01]  /*1030*/  I2FP.F32.U32 R2, UR7 ;  /* 0x0000000700027c45 */ /* 0x010fe20008201000 */
[----:B------:R-:W2:Y:S03]  /*1040*/  LDCU UR26, c[0x0][0xb30] ;  /* 0x00016600ff1a77ac */ /* 0x000ea60008000800 */
[----:B------:R-:W4:Y:S01]  /*1050*/  F2I.U32.TRUNC.NTZ R3, R3 ;  /* 0x0000000300037305 */ /* 0x000f22000020f000 */
[----:B---3--:R-:W-:Y:S01]  /*1060*/  FMUL R2, R2, UR4 ;  /* 0x0000000402027c20 */ /* 0x008fe20008400000 */
[----:B------:R-:W-:-:S02]  /*1070*/  ULOP3.LUT UR24, UR5, 0xffff, URZ, 0xc0, !UPT ;  /* 0x0000ffff05187892 */ /* 0x000fc4000f8ec0ff */
[----:B------:R-:W-:Y:S01]  /*1080*/  UISETP.GE.AND UP2, UPT, UR18, 0x1, UPT ;  /* 0x000000011200788c */ /* 0x000fe2000bf46270 */
[----:B------:R-:W-:-:S03]  /*1090*/  UMOV UR32, UR7 ;  /* 0x0000000700207c82 */ /* 0x000fc60008000000 */
[----:B------:R-:W3:Y:S01]  /*10a0*/  F2I.U32.TRUNC.NTZ R2, R2 ;  /* 0x0000000200027305 */ /* 0x000ee2000020f000 */
[----:B------:R-:W-:Y:S01]  /*10b0*/  UMOV UR20, UR19 ;  /* 0x0000001300147c82 */ /* 0x000fe20008000000 */
[----:B----4-:R-:W-:Y:S02]  /*10c0*/  R2UR UR4, R3 ;  /* 0x00000000030472ca */ /* 0x010fe400000e0000 */
[----:B------:R-:W-:Y:S02]  /*10d0*/  PRMT R3, RZ, 0x7610, R3 ;  /* 0x00007610ff037816 */ /* 0x000fe40000000003 */
[----:B---3--:R-:W-:Y:S02]  /*10e0*/  R2UR UR6, R2 ;  /* 0x00000000020672ca */ /* 0x008fe400000e0000 */
[----:B------:R-:W-:-:S07]  /*10f0*/  PRMT R2, RZ, 0x7610, R2 ;  /* 0x00007610ff027816 */ /* 0x000fce0000000002 */
[----:B------:R-:W-:-:S04]  /*1100*/  UIADD3 UR5, UPT, UPT, -UR4, URZ, URZ ;  /* 0x000000ff04057290 */ /* 0x000fc8000fffe1ff */
[----:B------:R-:W-:Y:S02]  /*1110*/  UIMAD UR5, UR8, UR5, UR19 ;  /* 0x00000005080572a4 */ /* 0x000fe4000f8e0213 */
[----:B------:R-:W-:-:S04]  /*1120*/  UIADD3 UR4, UPT, UPT, -UR6, URZ, URZ ;  /* 0x000000ff06047290 */ /* 0x000fc8000fffe1ff */
[----:B------:R-:W-:Y:S01]  /*1130*/  IMAD.U32 R88, RZ, RZ, UR5 ;  /* 0x00000005ff587e24 */ /* 0x000fe2000f8e00ff */
[----:B------:R-:W-:Y:S01]  /*1140*/  UIMAD UR59, UR59, UR4, UR7 ;  /* 0x000000043b3b72a4 */ /* 0x000fe2000f8e0207 */
[----:B-12---:R-:W-:Y:S11]  /*1150*/  BRA.U UP4, `(.L_x_17) ;  /* 0x0000000104407547 */ /* 0x006ff6000b800000 */
[----:B------:R-:W-:-:S13]  /*1160*/  R2UR UR4, R88 ;  /* 0x00000000580472ca */ /* 0x000fda00000e0000 */
[----:B------:R-:W-:Y:S02]  /*1170*/  UISETP.GT.U32.AND UP0, UPT, UR4, 0x1, UPT ;  /* 0x000000010400788c */ /* 0x000fe4000bf04070 */
[----:B------:R-:W-:Y:S02]  /*1180*/  ULOP3.LUT UR4, UR4, 0xfffffffe, URZ, 0xc0, !UPT ;  /* 0xfffffffe04047892 */ /* 0x000fe4000f8ec0ff */
[----:B------:R-:W-:Y:S02]  /*1190*/  UISETP.NE.AND UP1, UPT, UR59, URZ, UP0 ;  /* 0x000000ff3b00728c */ /* 0x000fe40008725270 */
[----:B------:R-:W-:Y:S02]  /*11a0*/  UISETP.NE.AND UP0, UPT, UR59, 0x1, UP0 ;  /* 0x000000013b00788c */ /* 0x000fe40008705270 */
[----:B------:R-:W-:Y:S02]  /*11b0*/  USEL UR7, URZ, 0x1, UP1 ;  /* 0x00000001ff077887 */ /* 0x000fe40008800000 */
[----:B------:R-:W-:-:S02]  /*11c0*/  USEL UR6, URZ, 0x4, UP0 ;  /* 0x00000004ff067887 */ /* 0x000fc40008000000 */
[----:B------:R-:W-:Y:S02]  /*11d0*/  USEL UR5, URZ, 0x2, UP1 ;  /* 0x00000002ff057887 */ /* 0x000fe40008800000 */
[----:B------:R-:W-:Y:S02]  /*11e0*/  ULEA UR4, UR59, UR4, 0x1 ;  /* 0x000000043b047291 */ /* 0x000fe4000f8e08ff */
[----:B------:R-:W-:Y:S02]  /*11f0*/  USEL UR8, URZ, 0x8, UP0 ;  /* 0x00000008ff087887 */ /* 0x000fe40008000000 */
[----:B------:R-:W-:-:S03]  /*1200*/  UIADD3 UR5, UPT, UPT, UR5, UR6, UR7 ;  /* 0x0000000605057290 */ /* 0x000fc6000fffe007 */
[----:B------:R-:W-:Y:S01]  /*1210*/  UMOV UR6, 0x3 ;  /* 0x0000000300067882 */ /* 0x000fe20000000000 */
[----:B------:R-:W-:Y:S02]  /*1220*/  UIADD3 UR5, UPT, UPT, UR5, UR8, URZ ;  /* 0x0000000805057290 */ /* 0x000fe4000fffe0ff */
[----:B------:R-:W-:-:S04]  /*1230*/  USHF.L.U32 UR4, UR6, UR4, URZ ;  /* 0x0000000406047299 */ /* 0x000fc800080006ff */
[----:B------:R-:W-:Y:S02]  /*1240*/  MOV R3, UR5 ;  /* 0x0000000500037c02 */ /* 0x000fe40008000f00 */
[----:B------:R-:W-:Y:S02]  /*1250*/  IMAD.U32 R2, RZ, RZ, UR4 ;  /* 0x00000004ff027e24 */ /* 0x000fe4000f8e00ff */
.L_x_17:
[----:B------:R-:W-:Y:S05]  /*1260*/  BRA.U !UP2, `(.L_x_18) ;  /* 0x000000010ad07547 */ /* 0x000fea000b800000 */
[----:B------:R-:W1:Y:S01]  /*1270*/  LDCU.128 UR20, c[0x0][0xb10] ;  /* 0x00016200ff1477ac */ /* 0x000e620008000c00 */
[----:B------:R-:W2:Y:S01]  /*1280*/  LDCU UR12, c[0x0][0x370] ;  /* 0x00006e00ff0c77ac */ /* 0x000ea20008000800 */
[----:B------:R-:W3:Y:S01]  /*1290*/  LDCU UR5, c[0x0][0x374] ;  /* 0x00006e80ff0577ac */ /* 0x000ee20008000800 */
[----:B------:R-:W4:Y:S01]  /*12a0*/  LDCU UR25, c[0x0][0xb0c] ;  /* 0x00016180ff1977ac */ /* 0x000f220008000800 */
[----:B------:R-:W4:Y:S01]  /*12b0*/  LDCU UR4, c[0x0][0xb20] ;  /* 0x00016400ff0477ac */ /* 0x000f220008000800 */
[----:B------:R-:W4:Y:S01]  /*12c0*/  LDCU.64 UR16, c[0x0][0xb28] ;  /* 0x00016500ff1077ac */ /* 0x000f220008000a00 */
[----:B-1----:R-:W-:Y:S02]  /*12d0*/  UISETP.NE.AND UP0, UPT, UR22, 0x1, UPT ;  /* 0x000000011600788c */ /* 0x002fe4000bf05270 */
[----:B---3--:R-:W-:Y:S02]  /*12e0*/  UIMAD.WIDE.U32 UR6, UR5, UR23, URZ ;  /* 0x00000017050672a5 */ /* 0x008fe4000f8e00ff */
[----:B--2---:R-:W-:-:S02]  /*12f0*/  UIMAD.WIDE.U32 UR8, UR12, UR20, URZ ;  /* 0x000000140c0872a5 */ /* 0x004fc4000f8e00ff */
[----:B----4-:R-:W-:Y:S02]  /*1300*/  UISETP.NE.AND UP1, UPT, UR25, 0x1, UPT ;  /* 0x000000011900788c */ /* 0x010fe4000bf25270 */
[----:B------:R-:W-:Y:S01]  /*1310*/  UISETP.NE.AND UP2, UPT, UR18, 0x1, UPT ;  /* 0x000000011200788c */ /* 0x000fe2000bf45270 */
[----:B------:R-:W-:Y:S02]  /*1320*/  UMOV UR6, UR7 ;  /* 0x0000000700067c82 */ /* 0x000fe40008000000 */
[----:B------:R-:W-:Y:S01]  /*1330*/  UMOV UR8, UR9 ;  /* 0x0000000900087c82 */ /* 0x000fe20008000000 */
[----:B------:R-:W-:Y:S02]  /*1340*/  @UP0 USHF.R.U32.HI UR5, URZ, UR4, UR6 ;  /* 0x00000004ff050299 */ /* 0x000fe40008011606 */
[----:B------:R-:W-:Y:S02]  /*1350*/  UIMAD.WIDE.U32 UR14, UR32, UR23, URZ ;  /* 0x00000017200e72a5 */ /* 0x000fe4000f8e00ff */
[----:B------:R-:W-:-:S02]  /*1360*/  UIMAD.WIDE.U32 UR6, UR5, UR16, URZ ;  /* 0x00000010050672a5 */ /* 0x000fc4000f8e00ff */
[----:B------:R-:W-:Y:S02]  /*1370*/  @UP1 USHF.R.U32.HI UR12, URZ, UR21, UR8 ;  /* 0x00000015ff0c1299 */ /* 0x000fe40008011608 */
[----:B------:R-:W-:Y:S02]  /*1380*/  UIMAD.WIDE.U32 UR10, UR19, UR20, URZ ;  /* 0x00000014130a72a5 */ /* 0x000fe4000f8e00ff */
[----:B------:R-:W-:Y:S01]  /*1390*/  UIMAD.WIDE.U32 UR8, UR12, UR16, URZ ;  /* 0x000000100c0872a5 */ /* 0x000fe2000f8e00ff */
[----:B------:R-:W-:Y:S01]  /*13a0*/  UMOV UR14, UR15 ;  /* 0x0000000f000e7c82 */ /* 0x000fe20008000000 */
[----:B------:R-:W-:Y:S01]  /*13b0*/  UMOV UR6, UR7 ;  /* 0x0000000700067c82 */ /* 0x000fe20008000000 */
[----:B------:R-:W-:Y:S02]  /*13c0*/  USHF.R.U32.HI UR14, URZ, UR4, UR14 ;  /* 0x00000004ff0e7299 */ /* 0x000fe4000801160e */
[----:B------:R-:W-:Y:S01]  /*13d0*/  @UP2 USHF.R.U32.HI UR5, URZ, UR17, UR6 ;  /* 0x00000011ff052299 */ /* 0x000fe20008011606 */
[----:B------:R-:W-:-:S02]  /*13e0*/  UMOV UR10, UR11 ;  /* 0x0000000b000a7c82 */ /* 0x000fc40008000000 */
[----:B------:R-:W-:Y:S01]  /*13f0*/  UMOV UR6, UR9 ;  /* 0x0000000900067c82 */ /* 0x000fe20008000000 */
[----:B------:R-:W-:Y:S02]  /*1400*/  USHF.R.U32.HI UR10, URZ, UR21, UR10 ;  /* 0x00000015ff0a7299 */ /* 0x000fe4000801160a */
[----:B------:R-:W-:Y:S02]  /*1410*/  @UP2 USHF.R.U32.HI UR12, URZ, UR17, UR6 ;  /* 0x00000011ff0c2299 */ /* 0x000fe40008011606 */
[----:B------:R-:W-:Y:S02]  /*1420*/  USEL UR4, UR32, UR14, !UP0 ;  /* 0x0000000e20047287 */ /* 0x000fe4000c000000 */
[----:B------:R-:W-:Y:S02]  /*1430*/  UIMAD UR6, UR5, UR18, URZ ;  /* 0x00000012050672a4 */ /* 0x000fe4000f8e02ff */
[----:B------:R-:W-:Y:S02]  /*1440*/  USEL UR5, UR19, UR10, !UP1 ;  /* 0x0000000a13057287 */ /* 0x000fe4000c800000 */
[----:B------:R-:W-:-:S02]  /*1450*/  UIMAD UR8, UR12, UR18, URZ ;  /* 0x000000120c0872a4 */ /* 0x000fc4000f8e02ff */
[----:B------:R-:W-:Y:S02]  /*1460*/  UISETP.GE.AND UP0, UPT, UR4, UR6, UPT ;  /* 0x000000060400728c */ /* 0x000fe4000bf06270 */
[----:B------:R-:W-:Y:S02]  /*1470*/  UIMAD.WIDE.U32 UR6, UR4, UR16, URZ ;  /* 0x00000010040672a5 */ /* 0x000fe4000f8e00ff */
[----:B------:R-:W-:Y:S02]  /*1480*/  UISETP.GE.OR UP0, UPT, UR5, UR8, UP0 ;  /* 0x000000080500728c */ /* 0x000fe40008706670 */
[----:B------:R-:W-:Y:S02]  /*1490*/  UIMAD.WIDE.U32 UR8, UR5, UR16, URZ ;  /* 0x00000010050872a5 */ /* 0x000fe4000f8e00ff */
[----:B------:R-:W-:Y:S02]  /*14a0*/  USHF.R.U32.HI UR7, URZ, UR17, UR7 ;  /* 0x00000011ff077299 */ /* 0x000fe40008011607 */
[----:B------:R-:W-:-:S02]  /*14b0*/  UIADD3 UR10, UPT, UPT, -UR4, URZ, URZ ;  /* 0x000000ff040a7290 */ /* 0x000fc4000fffe1ff */
[----:B------:R-:W-:Y:S02]  /*14c0*/  USEL UR7, UR4, UR7, !UP2 ;  /* 0x0000000704077287 */ /* 0x000fe4000d000000 */
[----:B------:R-:W-:Y:S01]  /*14d0*/  UIADD3 UR20, UPT, UPT, -UR5, URZ, URZ ;  /* 0x000000ff05147290 */ /* 0x000fe2000fffe1ff */
[----:B------:R-:W-:Y:S01]  /*14e0*/  @!UP0 UMOV UR6, UR9 ;  /* 0x0000000900068c82 */ /* 0x000fe20008000000 */
[----:B------:R-:W-:Y:S02]  /*14f0*/  UIADD3 UR8, UPT, UPT, -UR7, URZ, URZ ;  /* 0x000000ff07087290 */ /* 0x000fe4000fffe1ff */
[----:B------:R-:W-:Y:S02]  /*1500*/  @!UP0 USHF.R.U32.HI UR6, URZ, UR17, UR6 ;  /* 0x00000011ff068299 */ /* 0x000fe40008011606 */
[----:B------:R-:W-:Y:S02]  /*1510*/  UIMAD UR8, UR18, UR8, UR4 ;  /* 0x00000008120872a4 */ /* 0x000fe4000f8e0204 */
[----:B------:R-:W-:-:S02]  /*1520*/  @!UP0 USEL UR6, UR5, UR6, !UP2 ;  /* 0x0000000605068287 */ /* 0x000fc4000d000000 */
[----:B------:R-:W-:Y:S02]  /*1530*/  UIMAD UR32, UR22, UR10, UR32 ;  /* 0x0000000a162072a4 */ /* 0x000fe4000f8e0220 */
[----:B------:R-:W-:Y:S02]  /*1540*/  @!UP0 UIADD3 UR7, UPT, UPT, UR7, -UR6, URZ ;  /* 0x8000000607078290 */ /* 0x000fe4000fffe0ff */
[----:B------:R-:W-:Y:S02]  /*1550*/  @!UP0 UIMAD UR6, UR8, UR12, UR6 ;  /* 0x0000000c080682a4 */ /* 0x000fe4000f8e0206 */
[----:B------:R-:W-:Y:S02]  /*1560*/  @!UP0 UIMAD UR4, UR7, UR18, UR5 ;  /* 0x00000012070482a4 */ /* 0x000fe4000f8e0205 */
[----:B------:R-:W-:Y:S02]  /*1570*/  UIMAD UR20, UR25, UR20, UR19 ;  /* 0x00000014191472a4 */ /* 0x000fe4000f8e0213 */
[----:B------:R-:W-:Y:S01]  /*1580*/  UIMAD UR32, UR4, UR22, UR32 ;  /* 0x00000016042072a4 */ /* 0x000fe2000f8e0220 */
[----:B------:R-:W-:-:S02]  /*1590*/  @!UP0 UMOV UR5, UR6 ;  /* 0x0000000600058c82 */ /* 0x000fc40008000000 */
[----:B------:R-:W-:-:S12]  /*15a0*/  UIMAD UR20, UR5, UR25, UR20 ;  /* 0x00000019051472a4 */ /* 0x000fd8000f8e0214 */
.L_x_18:
[----:B------:R-:W-:Y:S02]  /*15b0*/  UISETP.NE.AND UP1, UPT, UR26, 0x1, UPT ;  /* 0x000000011a00788c */ /* 0x000fe4000bf25270 */
[----:B------:R-:W-:Y:S02]  /*15c0*/  UISETP.NE.AND UP0, UPT, UR13, 0x2, UPT ;  /* 0x000000020d00788c */ /* 0x000fe4000bf05270 */
[----:B------:R-:W-:Y:S02]  /*15d0*/  ULOP3.LUT UR28, UR28, 0x800, URZ, 0xc0, !UPT ;  /* 0x000008001c1c7892 */ /* 0x000fe4000f8ec0ff */
[----:B------:R-:W-:-:S03]  /*15e0*/  USHF.L.U32 UR24, UR27, UR24, URZ ;  /* 0x000000181b187299 */ /* 0x000fc600080006ff */
[----:B------:R-:W-:Y:S09]  /*15f0*/  BRA.U UP1, `(.L_x_19) ;  /* 0x0000000101447547 */ /* 0x000ff2000b800000 */
[----:B------:R-:W1:Y:S01]  /*1600*/  LDCU.128 UR8, c[0x0][0xb10] ;  /* 0x00016200ff0877ac */ /* 0x000e620008000c00 */
[----:B------:R-:W2:Y:S01]  /*1610*/  LDCU UR12, c[0x0][0xb0c] ;  /* 0x00016180ff0c77ac */ /* 0x000ea20008000800 */
[----:B------:R-:W3:Y:S01]  /*1620*/  LDCU UR14, c[0x0][0xb20] ;  /* 0x00016400ff0e77ac */ /* 0x000ee20008000800 */
[----:B-1----:R-:W-:Y:S02]  /*1630*/  UIMAD.WIDE.U32 UR6, UR20, UR8, URZ ;  /* 0x00000008140672a5 */ /* 0x002fe4000f8e00ff */
[----:B------:R-:W-:Y:S02]  /*1640*/  UIMAD.WIDE.U32 UR4, UR32, UR11, URZ ;  /* 0x0000000b200472a5 */ /* 0x000fe4000f8e00ff */
[----:B--2---:R-:W-:Y:S02]  /*1650*/  UISETP.NE.AND UP2, UPT, UR12, 0x1, UPT ;  /* 0x000000010c00788c */ /* 0x004fe4000bf45270 */
[----:B------:R-:W-:Y:S01]  /*1660*/  UISETP.NE.AND UP1, UPT, UR10, 0x1, UPT ;  /* 0x000000010a00788c */ /* 0x000fe2000bf25270 */
[----:B------:R-:W-:-:S02]  /*1670*/  UMOV UR6, UR7 ;  /* 0x0000000700067c82 */ /* 0x000fc40008000000 */
[----:B------:R-:W-:Y:S01]  /*1680*/  UMOV UR4, UR5 ;  /* 0x0000000500047c82 */ /* 0x000fe20008000000 */
[----:B------:R-:W-:Y:S02]  /*1690*/  USHF.R.U32.HI UR6, URZ, UR9, UR6 ;  /* 0x00000009ff067299 */ /* 0x000fe40008011606 */
[----:B---3--:R-:W-:Y:S02]  /*16a0*/  USHF.R.U32.HI UR4, URZ, UR14, UR4 ;  /* 0x0000000eff047299 */ /* 0x008fe40008011604 */
[----:B------:R-:W-:Y:S02]  /*16b0*/  USEL UR5, UR20, UR6, !UP2 ;  /* 0x0000000614057287 */ /* 0x000fe4000d000000 */
[----:B------:R-:W-:-:S04]  /*16c0*/  USEL UR4, UR32, UR4, !UP1 ;  /* 0x0000000420047287 */ /* 0x000fc8000c800000 */
[----:B------:R-:W-:Y:S02]  /*16d0*/  UIADD3 UR6, UPT, UPT, -UR4, UR5, URZ ;  /* 0x0000000504067290 */ /* 0x000fe4000fffe1ff */
[----:B------:R-:W-:Y:S02]  /*16e0*/  UIADD3 UR4, UPT, UPT, UR4, -UR5, URZ ;  /* 0x8000000504047290 */ /* 0x000fe4000fffe0ff */
[----:B------:R-:W-:Y:S02]  /*16f0*/  UIMAD UR32, UR6, UR10, UR32 ;  /* 0x0000000a062072a4 */ /* 0x000fe4000f8e0220 */
[----:B------:R-:W-:-:S12]  /*1700*/  UIMAD UR20, UR4, UR12, UR20 ;  /* 0x0000000c041472a4 */ /* 0x000fd8000f8e0214 */
.L_x_19:
[----:B------:R-:W-:Y:S05]  /*1710*/  BRA.U !UP5, `(.L_x_20) ;  /* 0x000000010d0c7547 */ /* 0x000fea000b800000 */
[----:B------:R-:W-:Y:S01]  /*1720*/  UCGABAR_WAIT ;  /* 0x0000000000007dc7 */ /* 0x000fe20008000000 */
[----:B------:R-:W-:Y:S01]  /*1730*/  CCTL.IVALL ;  /* 0x00000000ff00798f */ /* 0x000fe20002000000 */
[----:B------:R-:W-:Y:S05]  /*1740*/  BRA `(.L_x_21) ;  /* 0x0000000000047947 */ /* 0x000fea0003800000 */
.L_x_20:
[----:B------:R-:W-:Y:S06]  /*1750*/  BAR.SYNC.DEFER_BLOCKING 0x0 ;  /* 0x0000000000007b1d */ /* 0x000fec0000010000 */
.L_x_21:
[----:B------:R-:W-:Y:S05]  /*1760*/  BRA.U UP0, `(.L_x_22) ;  /* 0x0000001100b87547 */ /* 0x000fea000b800000 */
[----:B------:R-:W1:Y:S01]  /*1770*/  LDCU UR6, c[0x0][0x38c] ;  /* 0x00007180ff0677ac */ /* 0x000e620008000800 */
[----:B------:R-:W-:Y:S01]  /*1780*/  PLOP3.LUT P1, PT, PT, PT, UP3, 0x80, 0x8 ;  /* 0x000000000008781c */ /* 0x000fe20003f2f038 */
[----:B------:R-:W-:Y:S01]  /*1790*/  IMAD.MOV.U32 R12, RZ, RZ, 0x1 ;  /* 0x00000001ff0c7424 */ /* 0x000fe200078e00ff */
[----:B------:R-:W-:Y:S01]  /*17a0*/  ISETP.NE.AND P2, PT, R0, RZ, P3 ;  /* 0x000000ff0000720c */ /* 0x000fe20001f45270 */
[----:B------:R-:W-:Y:S01]  /*17b0*/  USHF.L.U32 UR7, UR19, 0x6, URZ ;  /* 0x0000000613077899 */ /* 0x000fe200080006ff */
[----:B------:R-:W-:Y:S01]  /*17c0*/  PLOP3.LUT P1, PT, P1, PT, PT, 0x8, 0x80 ;  /* 0x000000000080781c */ /* 0x000fe20000f2e170 */
[----:B------:R-:W-:Y:S01]  /*17d0*/  UMOV UR8, 0x400 ;  /* 0x0000040000087882 */ /* 0x000fe20000000000 */
[----:B------:R-:W-:Y:S01]  /*17e0*/  UISETP.NE.AND UP1, UPT, UR13, URZ, UPT ;  /* 0x000000ff0d00728c */ /* 0x000fe2000bf25270 */
[----:B------:R-:W-:Y:S01]  /*17f0*/  CS2R R10, SRZ ;  /* 0x00000000000a7805 */ /* 0x000fe2000001ff00 */
[----:B------:R-:W-:Y:S01]  /*1800*/  USHF.L.U32 UR46, UR19, 0x7, URZ ;  /* 0x00000007132e7899 */ /* 0x000fe200080006ff */
[----:B------:R-:W-:Y:S01]  /*1810*/  IMAD.MOV.U32 R9, RZ, RZ, RZ ;  /* 0x000000ffff097224 */ /* 0x000fe200078e00ff */
[----:B------:R-:W-:Y:S01]  /*1820*/  ULEA UR13, UR58, UR8, 0x18 ;  /* 0x000000083a0d7291 */ /* 0x000fe2000f8ec0ff */
[----:B------:R-:W-:Y:S01]  /*1830*/  IMAD.MOV.U32 R8, RZ, RZ, 0x1 ;  /* 0x00000001ff087424 */ /* 0x000fe200078e00ff */
[----:B------:R-:W2:Y:S01]  /*1840*/  LDCU UR39, c[0x0][0x370] ;  /* 0x00006e00ff2777ac */ /* 0x000ea20008000800 */
[----:B------:R-:W3:Y:S01]  /*1850*/  LDCU.64 UR26, c[0x0][0x348] ;  /* 0x00006900ff1a77ac */ /* 0x000ee20008000a00 */
[----:B-1----:R-:W-:-:S02]  /*1860*/  UIADD3 UR5, UPT, UPT, UR6, 0x3f, URZ ;  /* 0x0000003f06057890 */ /* 0x002fc4000fffe0ff */
[----:B------:R-:W-:Y:S02]  /*1870*/  UIADD3 UR47, UPT, UPT, UR6, 0x7e, URZ ;  /* 0x0000007e062f7890 */ /* 0x000fe4000fffe0ff */
[----:B------:R-:W-:Y:S01]  /*1880*/  USHF.R.S32.HI UR4, URZ, 0x1f, UR5 ;  /* 0x0000001fff047899 */ /* 0x000fe20008011405 */
[----:B------:R-:W1:Y:S03]  /*1890*/  LDCU UR38, c[0x0][0x374] ;  /* 0x00006e80ff2677ac */ /* 0x000e660008000800 */
[----:B------:R-:W-:Y:S02]  /*18a0*/  ULEA.HI UR4, UR4, UR5, URZ, 0x6 ;  /* 0x0000000504047291 */ /* 0x000fe4000f8f30ff */
[----:B------:R-:W-:Y:S02]  /*18b0*/  UIADD3 UR5, UPT, UPT, UR6, -0x1, URZ ;  /* 0xffffffff06057890 */ /* 0x000fe4000fffe0ff */
[----:B------:R-:W-:-:S02]  /*18c0*/  USHF.R.S32.HI UR41, URZ, 0x6, UR4 ;  /* 0x00000006ff297899 */ /* 0x000fc40008011404 */
[----:B------:R-:W-:Y:S02]  /*18d0*/  UISETP.GE.U32.AND UP2, UPT, UR5, -0x7f, UPT ;  /* 0xffffff810500788c */ /* 0x000fe4000bf46070 */
[----:B------:R-:W-:Y:S02]  /*18e0*/  UISETP.LT.U32.AND UP0, UPT, UR41, 0x3, UPT ;  /* 0x000000032900788c */ /* 0x000fe4000bf01070 */
[----:B------:R-:W-:Y:S02]  /*18f0*/  ULOP3.LUT UR5, UR7, 0x40, URZ, 0xc0, !UPT ;  /* 0x0000004007057892 */ /* 0x000fe4000f8ec0ff */
[----:B------:R-:W-:Y:S02]  /*1900*/  USEL UR40, UR41, 0x3, UP0 ;  /* 0x0000000329287887 */ /* 0x000fe40008000000 */
[----:B------:R-:W-:Y:S02]  /*1910*/  ULOP3.LUT UR46, UR46, 0x80, URZ, 0xc0, !UPT ;  /* 0x000000802e2e7892 */ /* 0x000fe4000f8ec0ff */
[----:B------:R-:W-:-:S02]  /*1920*/  UIADD3 UR4, UPT, UPT, UR40, -0x1, URZ ;  /* 0xffffffff28047890 */ /* 0x000fc4000fffe0ff */
[----:B------:R-:W-:Y:S02]  /*1930*/  @UP2 UIADD3 UR4, UPT, UPT, UR40, URZ, URZ ;  /* 0x000000ff28042290 */ /* 0x000fe4000fffe0ff */
[----:B------:R-:W-:Y:S02]  /*1940*/  USEL UR21, UR53, 0x2, UP1 ;  /* 0x0000000235157887 */ /* 0x000fe40008800000 */
[----:B------:R-:W-:Y:S02]  /*1950*/  UIADD3 UR30, UPT, UPT, UR13, 0x6300, UR28 ;  /* 0x000063000d1e7890 */ /* 0x000fe4000fffe01c */
[----:B------:R-:W-:Y:S02]  /*1960*/  ULEA.HI UR43, UR28, UR5, URZ, 0x1a ;  /* 0x000000051c2b7291 */ /* 0x000fe4000f8fd0ff */
[----:B------:R-:W-:Y:S02]  /*1970*/  UIADD3 UR44, UPT, UPT, UR41, -UR40, URZ ;  /* 0x80000028292c7290 */ /* 0x000fe4000fffe0ff */
[----:B------:R-:W-:-:S02]  /*1980*/  UIADD3 UR29, UPT, UPT, UR4, 0x1, URZ ;  /* 0x00000001041d7890 */ /* 0x000fc4000fffe0ff */
[----:B------:R-:W-:Y:S01]  /*1990*/  UIADD3 UR42, UPT, UPT, -UR4, URZ, URZ ;  /* 0x000000ff042a7290 */ /* 0x000fe2000fffe1ff */
[----:B-123--:R-:W-:-:S11]  /*19a0*/  UMOV UR6, URZ ;  /* 0x000000ff00067c82 */ /* 0x00efd60008000000 */
.L_x_42:
[----:B------:R-:W-:-:S09]  /*19b0*/  UISETP.NE.AND UP0, UPT, UR58, URZ, UPT ;  /* 0x000000ff3a00728c */ /* 0x000fd2000bf05270 */
[----:B-1----:R-:W-:Y:S05]  /*19c0*/  BRA.U UP0, `(.L_x_23) ;  /* 0x0000000100287547 */ /* 0x002fea000b800000 */
[----:B------:R-:W-:Y:S02]  /*19d0*/  LEA R0, R9, UR13, 0x3 ;  /* 0x0000000d09007c11 */ /* 0x000fe4000f8e18ff */
[----:B------:R-:W-:-:S04]  /*19e0*/  SHF.L.U32 R3, R8, 0x1f, RZ ;  /* 0x0000001f08037819 */ /* 0x000fc800000006ff */
[----:B------:R-:W1:Y:S02]  /*19f0*/  SYNCS.PHASECHK.TRANS64.TRYWAIT P0, [R0+URZ+0xf0], R3 ;  /* 0x0000f003000075a7 */ /* 0x000e6400080011ff */
[----:B-1----:R-:W-:Y:S05]  /*1a00*/  @!P0 BRA `(.L_x_24) ;  /* 0x0000008000d08947 */ /* 0x002fea0003800000 */
.L_x_142:
[----:B------:R2:W-:Y:S01]  /*1a10*/  SYNCS.ARRIVE.TRANS64.A1T0 RZ, [R0+URZ+0xe0], RZ ;  /* 0x0000e0ff00ff79a7 */ /* 0x0005e200081000ff */
[----:B------:R-:W-:-:S05]  /*1a20*/  VIADD R9, R9, 0x1 ;  /* 0x0000000109097836 */ /* 0x000fca0000000000 */
[----:B------:R-:W-:-:S04]  /*1a30*/  ISETP.NE.AND P0, PT, R9, 0x2, PT ;  /* 0x000000020900780c */ /* 0x000fc80003f05270 */
[----:B-1----:R-:W-:Y:S02]  /*1a40*/  SEL R3, RZ, 0x1, P0 ;  /* 0x00000001ff037807 */ /* 0x002fe40000000000 */
[----:B------:R-:W-:Y:S02]  /*1a50*/  SEL R9, R9, RZ, P0 ;  /* 0x000000ff09097207 */ /* 0x000fe40000000000 */
[----:B------:R-:W-:-:S07]  /*1a60*/  LOP3.LUT R8, R8, R3, RZ, 0x3c, !PT ;  /* 0x0000000308087212 */ /* 0x000fce00078e3cff */
.L_x_23:
[----:B------:R-:W-:Y:S01]  /*1a70*/  ULEA UR4, UR6, UR13, 0x3 ;  /* 0x0000000d06047291 */ /* 0x000fe2000f8e18ff */
[----:B--2---:R-:W-:Y:S01]  /*1a80*/  SHF.L.U32 R0, R12, 0x1f, RZ ;  /* 0x0000001f0c007819 */ /* 0x004fe200000006ff */
[----:B------:R-:W-:Y:S02]  /*1a90*/  UISETP.GE.U32.AND UP0, UPT, UR47, 0x7f, UPT ;  /* 0x0000007f2f00788c */ /* 0x000fe4000bf06070 */
[----:B------:R-:W-:Y:S01]  /*1aa0*/  ULEA UR11, UR32, UR46, 0x8 ;  /* 0x0000002e200b7291 */ /* 0x000fe2000f8e40ff */
[----:B------:R-:W-:-:S04]  /*1ab0*/  UMOV UR7, URZ ;  /* 0x000000ff00077c82 */ /* 0x000fc80008000000 */
[----:B------:R1:W2:Y:S01]  /*1ac0*/  SYNCS.PHASECHK.TRANS64.TRYWAIT P0, [UR4+0x18], R0 ;  /* 0x00001800ff0075a7 */ /* 0x0002a20008001104 */
[----:B------:R-:W-:-:S04]  /*1ad0*/  ULEA.HI UR4, UR20, UR20, URZ, 0x1 ;  /* 0x0000001414047291 */ /* 0x000fc8000f8f08ff */
[----:B------:R-:W-:-:S04]  /*1ae0*/  USHF.L.U32 UR4, UR4, 0x6, URZ ;  /* 0x0000000604047899 */ /* 0x000fc800080006ff */
[----:B------:R-:W-:-:S04]  /*1af0*/  ULOP3.LUT UR35, UR4, 0xffffff80, URZ, 0xc0, !UPT ;  /* 0xffffff8004237892 */ /* 0x000fc8000f8ec0ff */
[----:B------:R-:W-:Y:S01]  /*1b00*/  UIADD3 UR35, UPT, UPT, UR43, UR35, URZ ;  /* 0x000000232b237290 */ /* 0x000fe2000fffe0ff */
[----:B------:R-:W-:Y:S11]  /*1b10*/  BRA.U !UP0, `(.L_x_25) ;  /* 0x0000000108c47547 */ /* 0x000ff6000b800000 */
[----:B------:R-:W-:Y:S01]  /*1b20*/  UMOV UR16, UR42 ;  /* 0x0000002a00107c82 */ /* 0x000fe20008000000 */
[----:B------:R-:W-:Y:S01]  /*1b30*/  UMOV UR4, UR6 ;  /* 0x0000000600047c82 */ /* 0x000fe20008000000 */
[----:B------:R-:W-:-:S05]  /*1b40*/  UMOV UR34, URZ ;  /* 0x000000ff00227c82 */ /* 0x000fca0008000000 */
.L_x_31:
[----:B------:R-:W-:Y:S01]  /*1b50*/  ULEA UR33, UR4, UR13, 0x3 ;  /* 0x0000000d04217291 */ /* 0x000fe2000f8e18ff */
[----:B------:R-:W-:Y:S01]  /*1b60*/  @P3 MOV R2, 0x6000 ;  /* 0x0000600000023802 */ /* 0x000fe20000000f00 */
[----:B--234-:R-:W-:Y:S10]  /*1b70*/  @P0 BRA `(.L_x_26) ;  /* 0x00000000000c0947 */ /* 0x01cff40003800000 */
[----:B------:R-:W-:-:S04]  /*1b80*/  SHF.L.U32 R3, R12, 0x1f, RZ ;  /* 0x0000001f0c037819 */ /* 0x000fc800000006ff */
[----:B------:R-:W2:Y:S02]  /*1b90*/  SYNCS.PHASECHK.TRANS64.TRYWAIT P0, [UR33+0x18], R3 ;  /* 0x00001803ff0075a7 */ /* 0x000ea40008001121 */
[----:B--2---:R-:W-:Y:S05]  /*1ba0*/  @!P0 BRA `(.L_x_27) ;  /* 0x00000080007c8947 */ /* 0x004fea0003800000 */
.L_x_26:
[----:B------:R2:W-:Y:S01]  /*1bb0*/  @P3 SYNCS.ARRIVE.TRANS64 RZ, [UR33], R2 ;  /* 0x00000002ffff39a7 */ /* 0x0005e20008000021 */
[----:B------:R-:W-:Y:S02]  /*1bc0*/  ULOP3.LUT UR5, UR21, 0x2, URZ, 0xfc, !UPT ;  /* 0x0000000215057892 */ /* 0x000fe4000f8efcff */
[----:B------:R-:W-:Y:S02]  /*1bd0*/  UIADD3 UR16, UPT, UPT, UR16, 0x1, URZ ;  /* 0x0000000110107890 */ /* 0x000fe4000fffe0ff */
[----:B------:R-:W-:Y:S02]  /*1be0*/  UISETP.NE.AND UP0, UPT, UR5, 0x2, UPT ;  /* 0x000000020500788c */ /* 0x000fe4000bf05270 */
[----:B------:R-:W-:-:S07]  /*1bf0*/  UISETP.NE.AND UP2, UPT, UR16, 0x1, UPT ;  /* 0x000000011000788c */ /* 0x000fce000bf45270 */
[----:B------:R-:W-:Y:S05]  /*1c00*/  BRA.U UP0, `(.L_x_28) ;  /* 0x0000000100047547 */ /* 0x000fea000b800000 */
[----:B------:R-:W-:Y:S05]  /*1c10*/  BPT.TRAP 0x1 ;  /* 0x000000040000795c */ /* 0x000fea0000300000 */
.L_x_28:
[----:B------:R-:W-:Y:S04]  /*1c20*/  BSSY.RECONVERGENT B0, `(.L_x_29) ;  /* 0x0000003000007945 */ /* 0x000fe80003800200 */
[----:B------:R-:W-:Y:S05]  /*1c30*/  @!P2 BRA `(.L_x_30) ;  /* 0x000000000004a947 */ /* 0x000fea0003800000 */
[----:B------:R-:W-:Y:S05]  /*1c40*/  BPT.TRAP 0x1 ;  /* 0x000000040000795c */ /* 0x000fea0000300000 */
.L_x_30:
[----:B------:R-:W-:Y:S05]  /*1c50*/  BSYNC.RECONVERGENT B0 ;  /* 0x0000000000007941 */ /* 0x000fea0003800200 */
.L_x_29:
[----:B------:R-:W-:Y:S02]  /*1c60*/  UIADD3 UR5, UPT, UPT, UR4, 0x1, URZ ;  /* 0x0000000104057890 */ /* 0x000fe4000fffe0ff */
[----:B------:R-:W-:Y:S02]  /*1c70*/  ULEA UR32, UR4, UR28, 0xc ;  /* 0x0000001c04207291 */ /* 0x000fe4000f8e60ff */
[----:B------:R-:W-:Y:S02]  /*1c80*/  UISETP.NE.AND UP0, UPT, UR5, 0x3, UPT ;  /* 0x000000030500788c */ /* 0x000fe4000bf05270 */
[----:B------:R-:W-:Y:S02]  /*1c90*/  UIADD3 UR14, UP1, UPT, UR26, 0x80, URZ ;  /* 0x000000801a0e7890 */ /* 0x000fe4000ff3e0ff */
[----:B------:R-:W-:Y:S02]  /*1ca0*/  USEL UR7, URZ, 0x1, UP0 ;  /* 0x00000001ff077887 */ /* 0x000fe40008000000 */
[----:B------:R-:W-:-:S02]  /*1cb0*/  USEL UR6, UR5, URZ, UP0 ;  /* 0x000000ff05067287 */ /* 0x000fc40008000000 */
[----:B------:R-:W-:Y:S02]  /*1cc0*/  ULEA UR8, UR4, UR13, 0xd ;  /* 0x0000000d04087291 */ /* 0x000fe4000f8e68ff */
[----:B------:R-:W-:Y:S01]  /*1cd0*/  ULEA UR5, UR6, UR13, 0x3 ;  /* 0x0000000d06057291 */ /* 0x000fe2000f8e18ff */
[----:B------:R-:W-:Y:S01]  /*1ce0*/  LOP3.LUT R12, R12, UR7, RZ, 0x3c, !PT ;  /* 0x000000070c0c7c12 */ /* 0x000fe2000f8e3cff */
[----:B------:R-:W-:Y:S02]  /*1cf0*/  UIADD3 UR4, UP0, UPT, UR26, 0x180, URZ ;  /* 0x000001801a047890 */ /* 0x000fe4000ff1e0ff */
[----:B------:R-:W-:Y:S01]  /*1d00*/  ULOP3.LUT UR33, UR33, 0xfefffff8, URZ, 0xc0, !UPT ;  /* 0xfefffff821217892 */ /* 0x000fe2000f8ec0ff */
[----:B-1----:R-:W-:Y:S01]  /*1d10*/  SHF.L.U32 R0, R12, 0x1f, RZ ;  /* 0x0000001f0c007819 */ /* 0x002fe200000006ff */
[----:B------:R-:W-:Y:S02]  /*1d20*/  UIADD3.X UR15, UPT, UPT, URZ, UR27, URZ, UP1, !UPT ;  /* 0x0000001bff0f7290 */ /* 0x000fe40008ffe4ff */
[----:B------:R-:W-:Y:S01]  /*1d30*/  UIADD3 UR32, UPT, UPT, UR13, 0x6300, UR32 ;  /* 0x000063000d207890 */ /* 0x000fe2000fffe020 */
[----:B------:R3:W4:Y:S01]  /*1d40*/  SYNCS.PHASECHK.TRANS64.TRYWAIT P0, [UR5+0x18], R0 ;  /* 0x00001800ff0075a7 */ /* 0x0007220008001105 */
[----:B------:R-:W-:-:S02]  /*1d50*/  UPRMT UR7, URZ, 0x5410, UR24 ;  /* 0x00005410ff077896 */ /* 0x000fc40008000018 */
[----:B------:R-:W-:Y:S02]  /*1d60*/  UIADD3 UR8, UPT, UPT, UR8, 0x9300, URZ ;  /* 0x0000930008087890 */ /* 0x000fe4000fffe0ff */
[----:B------:R-:W-:Y:S01]  /*1d70*/  UIADD3.X UR5, UPT, UPT, URZ, UR27, URZ, UP0, !UPT ;  /* 0x0000001bff057290 */ /* 0x000fe200087fe4ff */
[----:B------:R-:W-:Y:S01]  /*1d80*/  UMOV UR18, 0x0 ;  /* 0x0000000000127882 */ /* 0x000fe20000000000 */
[----:B------:R-:W-:Y:S01]  /*1d90*/  UMOV UR19, 0x10000000 ;  /* 0x1000000000137882 */ /* 0x000fe20000000000 */
[----:B------:R-:W-:Y:S01]  /*1da0*/  UMOV UR10, UR34 ;  /* 0x00000022000a7c82 */ /* 0x000fe20008000000 */
[----:B------:R-:W-:Y:S01]  /*1db0*/  UMOV UR12, UR36 ;  /* 0x00000024000c7c82 */ /* 0x000fe20008000000 */
[----:B------:R-:W-:Y:S01]  /*1dc0*/  UMOV UR9, UR33 ;  /* 0x0000002100097c82 */ /* 0x000fe20008000000 */
[----:B------:R1:W-:Y:S03]  /*1dd0*/  UTMALDG.3D.MULTICAST.2CTA [UR32], [UR14], UR7, desc[UR18] ;  /* 0x000012200e0073b4 */ /* 0x0003e60008211807 */
[----:B------:R2:W-:Y:S01]  /*1de0*/  UTMALDG.3D.2CTA [UR8], [UR4], desc[UR18] ;  /* 0x00001208040075b4 */ /* 0x0005e20008211000 */
[----:B-1----:R-:W-:Y:S01]  /*1df0*/  UIADD3 UR34, UPT, UPT, UR34, 0x40, URZ ;  /* 0x0000004022227890 */ /* 0x002fe2000fffe0ff */
[----:B------:R-:W-:Y:S01]  /*1e00*/  UMOV UR7, UR29 ;  /* 0x0000001d00077c82 */ /* 0x000fe20008000000 */
[----:B--2---:R-:W-:Y:S01]  /*1e10*/  UMOV UR4, UR6 ;  /* 0x0000000600047c82 */ /* 0x004fe20008000000 */
[----:B------:R-:W-:Y:S09]  /*1e20*/  BRA.U UP2, `(.L_x_31) ;  /* 0xfffffffd02487547 */ /* 0x000ff2000b83ffff */
.L_x_25:
[----:B------:R-:W-:Y:S01]  /*1e30*/  ULEA UR4, UR6, UR13, 0x3 ;  /* 0x0000000d06047291 */ /* 0x000fe2000f8e18ff */
[----:B-1-3--:R-:W-:Y:S01]  /*1e40*/  SHF.L.U32 R0, R12, 0x1f, RZ ;  /* 0x0000001f0c007819 */ /* 0x00afe200000006ff */
[----:B------:R-:W-:Y:S01]  /*1e50*/  @!P1 SYNCS.ARRIVE.TRANS64.A1T0 RZ, [UR13+0x78], RZ ;  /* 0x000078ffffff99a7 */ /* 0x000fe2000810000d */
[----:B------:R-:W-:-:S06]  /*1e60*/  UISETP.GT.AND UP0, UPT, UR41, UR40, UPT ;  /* 0x000000282900728c */ /* 0x000fcc000bf04270 */
[----:B--2-4-:R1:W2:Y:S03]  /*1e70*/  SYNCS.PHASECHK.TRANS64.TRYWAIT P0, [UR4+0x18], R0 ;  /* 0x00001800ff0075a7 */ /* 0x0142a60008001104 */
[----:B------:R-:W-:Y:S05]  /*1e80*/  BRA.U !UP0, `(.L_x_32) ;  /* 0x0000000108c07547 */ /* 0x000fea000b800000 */
[----:B------:R-:W-:Y:S01]  /*1e90*/  UIADD3 UR25, UPT, UPT, UR44, UR7, URZ ;  /* 0x000000072c197290 */ /* 0x000fe2000fffe0ff */
[----:B------:R-:W-:-:S11]  /*1ea0*/  UMOV UR4, UR6 ;  /* 0x0000000600047c82 */ /* 0x000fd60008000000 */
.L_x_38:
[----:B------:R-:W-:Y:S01]  /*1eb0*/  ULEA UR17, UR4, UR13, 0x3 ;  /* 0x0000000d04117291 */ /* 0x000fe2000f8e18ff */
[----:B--2---:R-:W-:Y:S01]  /*1ec0*/  @P3 MOV R2, 0x6000 ;  /* 0x0000600000023802 */ /* 0x004fe20000000f00 */
[----:B--2-4-:R-:W-:Y:S10]  /*1ed0*/  @P0 BRA `(.L_x_33) ;  /* 0x00000000000c0947 */ /* 0x014ff40003800000 */
[----:B------:R-:W-:-:S04]  /*1ee0*/  SHF.L.U32 R3, R12, 0x1f, RZ ;  /* 0x0000001f0c037819 */ /* 0x000fc800000006ff */
[----:B------:R-:W2:Y:S02]  /*1ef0*/  SYNCS.PHASECHK.TRANS64.TRYWAIT P0, [UR17+0x18], R3 ;  /* 0x00001803ff0075a7 */ /* 0x000ea40008001111 */
[----:B--2---:R-:W-:Y:S05]  /*1f00*/  @!P0 BRA `(.L_x_34) ;  /* 0x0000007c00bc8947 */ /* 0x004fea0003800000 */
.L_x_33:
[----:B------:R2:W-:Y:S01]  /*1f10*/  @P3 SYNCS.ARRIVE.TRANS64 RZ, [UR17], R2 ;  /* 0x00000002ffff39a7 */ /* 0x0005e20008000011 */
[----:B------:R-:W-:-:S04]  /*1f20*/  ULOP3.LUT UR5, UR21, 0x2, URZ, 0xfc, !UPT ;  /* 0x0000000215057892 */ /* 0x000fc8000f8efcff */
[----:B------:R-:W-:-:S09]  /*1f30*/  UISETP.NE.AND UP0, UPT, UR5, 0x2, UPT ;  /* 0x000000020500788c */ /* 0x000fd2000bf05270 */
[----:B------:R-:W-:Y:S05]  /*1f40*/  BRA.U UP0, `(.L_x_35) ;  /* 0x0000000100047547 */ /* 0x000fea000b800000 */
[----:B------:R-:W-:Y:S05]  /*1f50*/  BPT.TRAP 0x1 ;  /* 0x000000040000795c */ /* 0x000fea0000300000 */
.L_x_35:
[----:B------:R-:W-:Y:S04]  /*1f60*/  BSSY.RECONVERGENT B0, `(.L_x_36) ;  /* 0x0000003000007945 */ /* 0x000fe80003800200 */
[----:B------:R-:W-:Y:S05]  /*1f70*/  @!P2 BRA `(.L_x_37) ;  /* 0x000000000004a947 */ /* 0x000fea0003800000 */
[----:B------:R-:W-:Y:S05]  /*1f80*/  BPT.TRAP 0x1 ;  /* 0x000000040000795c */ /* 0x000fea0000300000 */
.L_x_37:
[----:B------:R-:W-:Y:S05]  /*1f90*/  BSYNC.RECONVERGENT B0 ;  /* 0x0000000000007941 */ /* 0x000fea0003800200 */
.L_x_36:
[----:B------:R-:W-:Y:S02]  /*1fa0*/  UIADD3 UR5, UPT, UPT, UR4, 0x1, URZ ;  /* 0x0000000104057890 */ /* 0x000fe4000fffe0ff */
[----:B------:R-:W-:Y:S02]  /*1fb0*/  UIADD3 UR14, UP1, UPT, UR26, 0x80, URZ ;  /* 0x000000801a0e7890 */ /* 0x000fe4000ff3e0ff */
[----:B------:R-:W-:Y:S02]  /*1fc0*/  UISETP.NE.AND UP0, UPT, UR5, 0x3, UPT ;  /* 0x000000030500788c */ /* 0x000fe4000bf05270 */
[----:B------:R-:W-:Y:S02]  /*1fd0*/  ULEA UR16, UR4, UR30, 0xc ;  /* 0x0000001e04107291 */ /* 0x000fe4000f8e60ff */
[----:B------:R-:W-:Y:S02]  /*1fe0*/  USEL UR8, URZ, 0x1, UP0 ;  /* 0x00000001ff087887 */ /* 0x000fe40008000000 */
[----:B------:R-:W-:-:S02]  /*1ff0*/  USEL UR6, UR5, URZ, UP0 ;  /* 0x000000ff05067287 */ /* 0x000fc40008000000 */
[----:B------:R-:W-:Y:S02]  /*2000*/  UIADD3 UR22, UP0, UPT, UR26, 0x180, URZ ;  /* 0x000001801a167890 */ /* 0x000fe4000ff1e0ff */
[----:B------:R-:W-:Y:S01]  /*2010*/  LOP3.LUT R12, R12, UR8, RZ, 0x3c, !PT ;  /* 0x000000080c0c7c12 */ /* 0x000fe2000f8e3cff */
[----:B------:R-:W-:Y:S02]  /*2020*/  ULEA UR8, UR4, UR13, 0xd ;  /* 0x0000000d04087291 */ /* 0x000fe4000f8e68ff */
[----:B------:R-:W-:Y:S01]  /*2030*/  ULEA UR5, UR6, UR13, 0x3 ;  /* 0x0000000d06057291 */ /* 0x000fe2000f8e18ff */
[----:B-1----:R-:W-:Y:S01]  /*2040*/  SHF.L.U32 R0, R12, 0x1f, RZ ;  /* 0x0000001f0c007819 */ /* 0x002fe200000006ff */
[----:B------:R-:W-:Y:S02]  /*2050*/  USHF.L.U32 UR18, UR7, 0x6, URZ ;  /* 0x0000000607127899 */ /* 0x000fe400080006ff */
[----:B------:R-:W-:Y:S02]  /*2060*/  ULOP3.LUT UR17, UR17, 0xfefffff8, URZ, 0xc0, !UPT ;  /* 0xfefffff811117892 */ /* 0x000fe4000f8ec0ff */
[----:B------:R-:W-:-:S02]  /*2070*/  UIADD3.X UR15, UPT, UPT, URZ, UR27, URZ, UP1, !UPT ;  /* 0x0000001bff0f7290 */ /* 0x000fc40008ffe4ff */
[----:B------:R-:W-:Y:S01]  /*2080*/  UPRMT UR4, URZ, 0x5410, UR24 ;  /* 0x00005410ff047896 */ /* 0x000fe20008000018 */
[----:B------:R3:W4:Y:S01]  /*2090*/  SYNCS.PHASECHK.TRANS64.TRYWAIT P0, [UR5+0x18], R0 ;  /* 0x00001800ff0075a7 */ /* 0x0007220008001105 */
[----:B------:R-:W-:Y:S02]  /*20a0*/  UIADD3 UR8, UPT, UPT, UR8, 0x9300, URZ ;  /* 0x0000930008087890 */ /* 0x000fe4000fffe0ff */
[----:B------:R-:W-:Y:S01]  /*20b0*/  UIADD3.X UR23, UPT, UPT, URZ, UR27, URZ, UP0, !UPT ;  /* 0x0000001bff177290 */ /* 0x000fe200087fe4ff */
[----:B------:R-:W-:Y:S01]  /*20c0*/  UMOV UR32, 0x0 ;  /* 0x0000000000207882 */ /* 0x000fe20000000000 */
[----:B------:R-:W-:Y:S01]  /*20d0*/  UMOV UR33, 0x10000000 ;  /* 0x1000000000217882 */ /* 0x000fe20000000000 */
[----:B------:R-:W-:Y:S01]  /*20e0*/  UMOV UR19, UR35 ;  /* 0x0000002300137c82 */ /* 0x000fe20008000000 */
[----:B------:R-:W-:Y:S01]  /*20f0*/  UMOV UR20, UR36 ;  /* 0x0000002400147c82 */ /* 0x000fe20008000000 */
[----:B------:R-:W-:Y:S01]  /*2100*/  UMOV UR12, UR36 ;  /* 0x00000024000c7c82 */ /* 0x000fe20008000000 */
[----:B------:R-:W-:Y:S01]  /*2110*/  UMOV UR9, UR17 ;  /* 0x0000001100097c82 */ /* 0x000fe20008000000 */
[----:B------:R-:W-:Y:S01]  /*2120*/  UMOV UR10, UR18 ;  /* 0x00000012000a7c82 */ /* 0x000fe20008000000 */
[----:B------:R1:W-:Y:S01]  /*2130*/  UTMALDG.3D.MULTICAST.2CTA [UR16], [UR14], UR4, desc[UR32] ;  /* 0x000020100e0073b4 */ /* 0x0003e20008211804 */
[----:B------:R-:W-:-:S04]  /*2140*/  UIADD3 UR7, UPT, UPT, UR7, 0x1, URZ ;  /* 0x0000000107077890 */ /* 0x000fc8000fffe0ff */
[----:B------:R-:W-:Y:S01]  /*2150*/  UISETP.NE.AND UP0, UPT, UR7, UR25, UPT ;  /* 0x000000190700728c */ /* 0x000fe2000bf05270 */
[----:B------:R3:W-:Y:S01]  /*2160*/  UTMALDG.3D.2CTA [UR8], [UR22], desc[UR32] ;  /* 0x00002008160075b4 */ /* 0x0007e20008211000 */
[----:B-1----:R-:W-:-:S07]  /*2170*/  UMOV UR4, UR6 ;  /* 0x0000000600047c82 */ /* 0x002fce0008000000 */
[----:B---3--:R-:W-:Y:S05]  /*2180*/  BRA.U UP0, `(.L_x_38) ;  /* 0xfffffffd00487547 */ /* 0x008fea000b83ffff */
.L_x_32:
[C---:B------:R-:W-:Y:S01]  /*2190*/  LEA R3, R11.reuse, UR13, 0x3 ;  /* 0x0000000d0b037c11 */ /* 0x040fe2000f8e18ff */
[----:B------:R-:W-:Y:S01]  /*21a0*/  NOP ;  /* 0x0000000000007918 */ /* 0x000fe20000000000 */
[----:B-1----:R-:W-:Y:S02]  /*21b0*/  SHF.L.U32 R0, R10, 0x1f, RZ ;  /* 0x0000001f0a007819 */ /* 0x002fe400000006ff */
[----:B------:R-:W-:Y:S02]  /*21c0*/  LEA R5, R11, UR13, 0x4 ;  /* 0x0000000d0b057c11 */ /* 0x000fe4000f8e20ff */
[----:B--2-4-:R-:W1:Y:S02]  /*21d0*/  SYNCS.PHASECHK.TRANS64.TRYWAIT P0, [R3+URZ+0x80], R0 ;  /* 0x00008000030075a7 */ /* 0x014e6400080011ff */
[----:B-1----:R-:W-:Y:S05]  /*21e0*/  @!P0 BRA `(.L_x_39) ;  /* 0x0000007c001c8947 */ /* 0x002fea0003800000 */
.L_x_145:
[----:B------:R-:W2:Y:S01]  /*21f0*/  LDS.128 R4, [R5+0x110] ;  /* 0x0001100005047984 */ /* 0x000ea20000000c00 */
[----:B------:R-:W-:Y:S01]  /*2200*/  UISETP.GE.AND UP0, UPT, UR45, 0x1, UPT ;  /* 0x000000012d00788c */ /* 0x000fe2000bf06270 */
[----:B------:R-:W-:Y:S01]  /*2210*/  @!PT LDS RZ, [RZ] ;  /* 0x00000000fffff984 */ /* 0x000fe20000000800 */
[----:B------:R-:W-:Y:S01]  /*2220*/  @!PT LDS RZ, [RZ] ;  /* 0x00000000fffff984 */ /* 0x000fe20000000800 */
[----:B------:R-:W-:Y:S01]  /*2230*/  @!PT LDS RZ, [RZ] ;  /* 0x00000000fffff984 */ /* 0x000fe20000000800 */
[----:B------:R-:W-:Y:S01]  /*2240*/  @!PT LDS RZ, [RZ] ;  /* 0x00000000fffff984 */ /* 0x000fe20000000800 */
[----:B------:R3:W-:Y:S06]  /*2250*/  MEMBAR.ALL.CTA ;  /* 0x0000000000007992 */ /* 0x0007ec0000008000 */
[----:B---3--:R-:W3:Y:S01]  /*2260*/  FENCE.VIEW.ASYNC.S ;  /* 0x00000000000073c6 */ /* 0x008ee20000000000 */
[----:B--2---:R-:W-:-:S13]  /*2270*/  LOP3.LUT P0, RZ, R6, 0x1, RZ, 0xc0, !PT ;  /* 0x0000000106ff7812 */ /* 0x004fda000780c0ff */
[----:B---3--:R-:W-:Y:S01]  /*2280*/  VOTEU.ANY UP1, P0 ;  /* 0x0000000000ff7886 */ /* 0x008fe20000020100 */
[----:B------:R-:W-:-:S13]  /*2290*/  PLOP3.LUT P0, PT, PT, PT, UP1, 0x80, 0x8 ;  /* 0x000000000008781c */ /* 0x000fda0003f0f018 */
[----:B-1----:R-:W-:Y:S02]  /*22a0*/  @P0 LOP3.LUT R0, R5, 0xffff, RZ, 0xc0, !PT ;  /* 0x0000ffff05000812 */ /* 0x002fe400078ec0ff */
[----:B------:R-:W-:Y:S02]  /*22b0*/  @P0 MOV R2, R4 ;  /* 0x0000000400020202 */ /* 0x000fe40000000f00 */
[----:B------:R-:W-:Y:S01]  /*22c0*/  @P0 R2UR UR5, R0 ;  /* 0x00000000000502ca */ /* 0x000fe200000e0000 */
[----:B------:R-:W-:Y:S01]  /*22d0*/  VIADD R0, R3, 0x90 ;  /* 0x0000009003007836 */ /* 0x000fe20000000000 */
[----:B------:R-:W-:Y:S02]  /*22e0*/  @P0 SHF.R.U32.HI R4, RZ, 0x10, R5 ;  /* 0x00000010ff040819 */ /* 0x000fe40000011605 */
[----:B------:R-:W-:Y:S02]  /*22f0*/  @P0 R2UR UR7, R2 ;  /* 0x00000000020702ca */ /* 0x000fe400000e0000 */
[----:B------:R-:W-:-:S02]  /*2300*/  PRMT R0, RZ, 0x654, R0 ;  /* 0x00000654ff007816 */ /* 0x000fc40000000000 */
[----:B------:R-:W-:Y:S02]  /*2310*/  @P0 R2UR UR4, R4 ;  /* 0x00000000040402ca */ /* 0x000fe400000e0000 */
[----:B------:R1:W-:Y:S03]  /*2320*/  SYNCS.ARRIVE.TRANS64.RED.A1T0 RZ, [R0+URZ], RZ ;  /* 0x000000ff00ff79a7 */ /* 0x0003e600081004ff */
[----:B------:R-:W-:-:S04]  /*2330*/  @UP1 UMOV UR31, UR5 ;  /* 0x00000005001f1c82 */ /* 0x000fc80008000000 */
[----:B------:R-:W-:-:S04]  /*2340*/  @UP1 UMOV UR37, UR7 ;  /* 0x0000000700251c82 */ /* 0x000fc80008000000 */
[----:B------:R-:W-:Y:S01]  /*2350*/  @UP1 UMOV UR36, UR4 ;  /* 0x0000000400241c82 */ /* 0x000fe20008000000 */
[----:B------:R-:W-:Y:S05]  /*2360*/  BRA.U !UP0, `(.L_x_40) ;  /* 0x0000000108d47547 */ /* 0x000fea000b800000 */
[----:B------:R-:W2:Y:S01]  /*2370*/  LDCU.128 UR16, c[0x0][0xb10] ;  /* 0x00016200ff1077ac */ /* 0x000ea20008000c00 */
[----:B------:R-:W3:Y:S01]  /*2380*/  LDCU UR12, c[0x0][0xb20] ;  /* 0x00016400ff0c77ac */ /* 0x000ee20008000800 */
[----:B------:R-:W4:Y:S01]  /*2390*/  LDCU UR20, c[0x0][0xb0c] ;  /* 0x00016180ff1477ac */ /* 0x000f220008000800 */
[----:B------:R-:W1:Y:S01]  /*23a0*/  LDCU.64 UR8, c[0x0][0xb28] ;  /* 0x00016500ff0877ac */ /* 0x000e620008000a00 */
[----:B------:R-:W-:Y:S02]  /*23b0*/  UISETP.NE.AND UP3, UPT, UR45, 0x1, UPT ;  /* 0x000000012d00788c */ /* 0x000fe4000bf65270 */
[----:B--2---:R-:W-:Y:S02]  /*23c0*/  UIMAD.WIDE.U32 UR10, UR38, UR19, URZ ;  /* 0x00000013260a72a5 */ /* 0x004fe4000f8e00ff */
[----:B------:R-:W-:Y:S02]  /*23d0*/  UIMAD.WIDE.U32 UR4, UR39, UR16, URZ ;  /* 0x00000010270472a5 */ /* 0x000fe4000f8e00ff */
[----:B------:R-:W-:-:S02]  /*23e0*/  UISETP.NE.AND UP0, UPT, UR18, 0x1, UPT ;  /* 0x000000011200788c */ /* 0x000fc4000bf05270 */
[----:B------:R-:W-:Y:S01]  /*23f0*/  UIMAD.WIDE.U32 UR22, UR31, UR19, URZ ;  /* 0x000000131f1672a5 */ /* 0x000fe2000f8e00ff */
[----:B------:R-:W-:Y:S02]  /*2400*/  UMOV UR10, UR11 ;  /* 0x0000000b000a7c82 */ /* 0x000fe40008000000 */
[----:B------:R-:W-:Y:S01]  /*2410*/  UMOV UR4, UR5 ;  /* 0x0000000500047c82 */ /* 0x000fe20008000000 */
[----:B---3--:R-:W-:Y:S02]  /*2420*/  USHF.R.U32.HI UR10, URZ, UR12, UR10 ;  /* 0x0000000cff0a7299 */ /* 0x008fe4000801160a */
[----:B----4-:R-:W-:Y:S02]  /*2430*/  UISETP.NE.AND UP2, UPT, UR20, 0x1, UPT ;  /* 0x000000011400788c */ /* 0x010fe4000bf45270 */
[----:B------:R-:W-:Y:S02]  /*2440*/  USHF.R.U32.HI UR4, URZ, UR17, UR4 ;  /* 0x00000011ff047299 */ /* 0x000fe40008011604 */
[----:B------:R-:W-:-:S02]  /*2450*/  USEL UR5, UR38, UR10, !UP0 ;  /* 0x0000000a26057287 */ /* 0x000fc4000c000000 */
[----:B------:R-:W-:Y:S02]  /*2460*/  USEL UR7, UR39, UR4, !UP2 ;  /* 0x0000000427077287 */ /* 0x000fe4000d000000 */
[----:B-1----:R-:W-:Y:S01]  /*2470*/  UIMAD.WIDE.U32 UR10, UR5, UR8, URZ ;  /* 0x00000008050a72a5 */ /* 0x002fe2000f8e00ff */
[----:B------:R-:W-:Y:S01]  /*2480*/  UMOV UR4, UR23 ;  /* 0x0000001700047c82 */ /* 0x000fe20008000000 */
[----:B------:R-:W-:Y:S02]  /*2490*/  UIMAD.WIDE.U32 UR14, UR37, UR16, URZ ;  /* 0x00000010250e72a5 */ /* 0x000fe4000f8e00ff */
[----:B------:R-:W-:-:S03]  /*24a0*/  UIMAD.WIDE.U32 UR22, UR7, UR8, URZ ;  /* 0x00000008071672a5 */ /* 0x000fc6000f8e00ff */
[----:B------:R-:W-:Y:S01]  /*24b0*/  UMOV UR10, UR11 ;  /* 0x0000000b000a7c82 */ /* 0x000fe20008000000 */
[----:B------:R-:W-:Y:S02]  /*24c0*/  USHF.R.U32.HI UR4, URZ, UR12, UR4 ;  /* 0x0000000cff047299 */ /* 0x000fe40008011604 */
[----:B------:R-:W-:Y:S01]  /*24d0*/  @UP3 USHF.R.U32.HI UR5, URZ, UR9, UR10 ;  /* 0x00000009ff053299 */ /* 0x000fe2000801160a */
[----:B------:R-:W-:Y:S01]  /*24e0*/  UMOV UR14, UR15 ;  /* 0x0000000f000e7c82 */ /* 0x000fe20008000000 */
[----:B------:R-:W-:Y:S01]  /*24f0*/  UMOV UR22, UR23 ;  /* 0x0000001700167c82 */ /* 0x000fe20008000000 */
[----:B------:R-:W-:Y:S02]  /*2500*/  USHF.R.U32.HI UR17, URZ, UR17, UR14 ;  /* 0x00000011ff117299 */ /* 0x000fe4000801160e */
[----:B------:R-:W-:Y:S02]  /*2510*/  USEL UR4, UR31, UR4, !UP0 ;  /* 0x000000041f047287 */ /* 0x000fe4000c000000 */
[----:B------:R-:W-:-:S02]  /*2520*/  @UP3 USHF.R.U32.HI UR7, URZ, UR9, UR22 ;  /* 0x00000009ff073299 */ /* 0x000fc40008011616 */
[----:B------:R-:W-:Y:S02]  /*2530*/  UIMAD UR10, UR45, UR5, URZ ;  /* 0x000000052d0a72a4 */ /* 0x000fe4000f8e02ff */
[----:B------:R-:W-:Y:S02]  /*2540*/  USEL UR5, UR37, UR17, !UP2 ;  /* 0x0000001125057287 */ /* 0x000fe4000d000000 */
[----:B------:R-:W-:Y:S02]  /*2550*/  UIMAD UR12, UR45, UR7, URZ ;  /* 0x000000072d0c72a4 */ /* 0x000fe4000f8e02ff */
[----:B------:R-:W-:Y:S02]  /*2560*/  UISETP.GE.AND UP0, UPT, UR4, UR10, UPT ;  /* 0x0000000a0400728c */ /* 0x000fe4000bf06270 */
[----:B------:R-:W-:Y:S02]  /*2570*/  UIMAD.WIDE.U32 UR10, UR4, UR8, URZ ;  /* 0x00000008040a72a5 */ /* 0x000fe4000f8e00ff */
[----:B------:R-:W-:-:S02]  /*2580*/  UISETP.GE.OR UP0, UPT, UR5, UR12, UP0 ;  /* 0x0000000c0500728c */ /* 0x000fc40008706670 */
[----:B------:R-:W-:Y:S02]  /*2590*/  UIMAD.WIDE.U32 UR14, UR5, UR8, URZ ;  /* 0x00000008050e72a5 */ /* 0x000fe4000f8e00ff */
[----:B------:R-:W-:Y:S01]  /*25a0*/  UIADD3 UR12, UPT, UPT, -UR5, URZ, URZ ;  /* 0x000000ff050c7290 */ /* 0x000fe2000fffe1ff */
[----:B------:R-:W-:Y:S01]  /*25b0*/  UMOV UR10, UR11 ;  /* 0x0000000b000a7c82 */ /* 0x000fe20008000000 */
[----:B------:R-:W-:Y:S02]  /*25c0*/  UIADD3 UR11, UPT, UPT, -UR4, URZ, URZ ;  /* 0x000000ff040b7290 */ /* 0x000fe4000fffe1ff */
[----:B------:R-:W-:-:S03]  /*25d0*/  USHF.R.U32.HI UR10, URZ, UR9, UR10 ;  /* 0x00000009ff0a7299 */ /* 0x000fc6000801160a */
[----:B------:R-:W-:Y:S01]  /*25e0*/  @!UP0 UMOV UR8, UR15 ;  /* 0x0000000f00088c82 */ /* 0x000fe20008000000 */
[----:B------:R-:W-:Y:S02]  /*25f0*/  UIMAD UR11, UR18, UR11, UR31 ;  /* 0x0000000b120b72a4 */ /* 0x000fe4000f8e021f */
[----:B------:R-:W-:Y:S02]  /*2600*/  USEL UR10, UR4, UR10, !UP3 ;  /* 0x0000000a040a7287 */ /* 0x000fe4000d800000 */
[----:B------:R-:W-:Y:S02]  /*2610*/  @!UP0 USHF.R.U32.HI UR8, URZ, UR9, UR8 ;  /* 0x00000009ff088299 */ /* 0x000fe40008011608 */
[----:B------:R-:W-:Y:S02]  /*2620*/  UIADD3 UR9, UPT, UPT, -UR10, URZ, URZ ;  /* 0x000000ff0a097290 */ /* 0x000fe4000fffe1ff */
[----:B------:R-:W-:Y:S02]  /*2630*/  @!UP0 USEL UR8, UR5, UR8, !UP3 ;  /* 0x0000000805088287 */ /* 0x000fe4000d800000 */
[----:B------:R-:W-:-:S02]  /*2640*/  UIMAD UR9, UR45, UR9, UR4 ;  /* 0x000000092d0972a4 */ /* 0x000fc4000f8e0204 */
[----:B------:R-:W-:Y:S02]  /*2650*/  @!UP0 UIADD3 UR10, UPT, UPT, UR10, -UR8, URZ ;  /* 0x800000080a0a8290 */ /* 0x000fe4000fffe0ff */
[----:B------:R-:W-:Y:S02]  /*2660*/  @!UP0 UIMAD UR8, UR9, UR7, UR8 ;  /* 0x00000007090882a4 */ /* 0x000fe4000f8e0208 */
[----:B------:R-:W-:Y:S02]  /*2670*/  @!UP0 UIMAD UR4, UR45, UR10, UR5 ;  /* 0x0000000a2d0482a4 */ /* 0x000fe4000f8e0205 */
[----:B------:R-:W-:Y:S02]  /*2680*/  UIMAD UR7, UR20, UR12, UR37 ;  /* 0x0000000c140772a4 */ /* 0x000fe4000f8e0225 */
[----:B------:R-:W-:Y:S01]  /*2690*/  UIMAD UR31, UR4, UR18, UR11 ;  /* 0x00000012041f72a4 */ /* 0x000fe2000f8e020b */
[----:B------:R-:W-:Y:S02]  /*26a0*/  @!UP0 UMOV UR5, UR8 ;  /* 0x0000000800058c82 */ /* 0x000fe40008000000 */
[----:B------:R-:W-:-:S12]  /*26b0*/  UIMAD UR37, UR5, UR20, UR7 ;  /* 0x00000014052572a4 */ /* 0x000fd8000f8e0207 */
.L_x_40:
[----:B------:R-:W2:Y:S02]  /*26c0*/  LDCU UR4, c[0x0][0xb30] ;  /* 0x00016600ff0477ac */ /* 0x000ea40008000800 */
[----:B--2---:R-:W-:-:S09]  /*26d0*/  UISETP.NE.AND UP0, UPT, UR4, 0x1, UPT ;  /* 0x000000010400788c */ /* 0x004fd2000bf05270 */
[----:B------:R-:W-:Y:S05]  /*26e0*/  BRA.U UP0, `(.L_x_41) ;  /* 0x0000000100447547 */ /* 0x000fea000b800000 */
[----:B------:R-:W2:Y:S01]  /*26f0*/  LDCU.128 UR16, c[0x0][0xb10] ;  /* 0x00016200ff1077ac */ /* 0x000ea20008000c00 */
[----:B------:R-:W3:Y:S01]  /*2700*/  LDCU UR10, c[0x0][0xb0c] ;  /* 0x00016180ff0a77ac */ /* 0x000ee20008000800 */
[----:B------:R-:W4:Y:S01]  /*2710*/  LDCU UR7, c[0x0][0xb20] ;  /* 0x00016400ff0777ac */ /* 0x000f220008000800 */
[----:B--2---:R-:W-:Y:S02]  /*2720*/  UIMAD.WIDE.U32 UR8, UR37, UR16, URZ ;  /* 0x00000010250872a5 */ /* 0x004fe4000f8e00ff */
[----:B------:R-:W-:Y:S02]  /*2730*/  UIMAD.WIDE.U32 UR4, UR31, UR19, URZ ;  /* 0x000000131f0472a5 */ /* 0x000fe4000f8e00ff */
[----:B---3--:R-:W-:Y:S02]  /*2740*/  UISETP.NE.AND UP2, UPT, UR10, 0x1, UPT ;  /* 0x000000010a00788c */ /* 0x008fe4000bf45270 */
[----:B------:R-:W-:Y:S01]  /*2750*/  UISETP.NE.AND UP0, UPT, UR18, 0x1, UPT ;  /* 0x000000011200788c */ /* 0x000fe2000bf05270 */
[----:B------:R-:W-:-:S02]  /*2760*/  UMOV UR8, UR9 ;  /* 0x0000000900087c82 */ /* 0x000fc40008000000 */
[----:B------:R-:W-:Y:S01]  /*2770*/  UMOV UR4, UR5 ;  /* 0x0000000500047c82 */ /* 0x000fe20008000000 */
[----:B------:R-:W-:Y:S02]  /*2780*/  USHF.R.U32.HI UR17, URZ, UR17, UR8 ;  /* 0x00000011ff117299 */ /* 0x000fe40008011608 */
[----:B----4-:R-:W-:Y:S02]  /*2790*/  USHF.R.U32.HI UR4, URZ, UR7, UR4 ;  /* 0x00000007ff047299 */ /* 0x010fe40008011604 */
[----:B------:R-:W-:Y:S02]  /*27a0*/  USEL UR5, UR37, UR17, !UP2 ;  /* 0x0000001125057287 */ /* 0x000fe4000d000000 */
[----:B------:R-:W-:-:S04]  /*27b0*/  USEL UR4, UR31, UR4, !UP0 ;  /* 0x000000041f047287 */ /* 0x000fc8000c000000 */
[----:B------:R-:W-:Y:S02]  /*27c0*/  UIADD3 UR7, UPT, UPT, UR5, -UR4, URZ ;  /* 0x8000000405077290 */ /* 0x000fe4000fffe0ff */
[----:B------:R-:W-:Y:S02]  /*27d0*/  UIADD3 UR4, UPT, UPT, -UR5, UR4, URZ ;  /* 0x0000000405047290 */ /* 0x000fe4000fffe1ff */
[----:B------:R-:W-:Y:S02]  /*27e0*/  UIMAD UR31, UR7, UR18, UR31 ;  /* 0x00000012071f72a4 */ /* 0x000fe4000f8e021f */
[----:B------:R-:W-:-:S12]  /*27f0*/  UIMAD UR37, UR4, UR10, UR37 ;  /* 0x0000000a042572a4 */ /* 0x000fd8000f8e0225 */
.L_x_41:
[----:B------:R-:W-:Y:S01]  /*2800*/  VIADD R11, R11, 0x1 ;  /* 0x000000010b0b7836 */ /* 0x000fe20000000000 */
[----:B------:R-:W-:Y:S01]  /*2810*/  R2UR UR4, R88 ;  /* 0x00000000580472ca */ /* 0x000fe200000e0000 */
[----:B------:R-:W-:Y:S01]  /*2820*/  UIADD3 UR32, UPT, UPT, UR31, UR59, URZ ;  /* 0x0000003b1f207290 */ /* 0x000fe2000fffe0ff */
[----:B------:R-:W-:Y:S02]  /*2830*/  PLOP3.LUT P1, PT, PT, PT, PT, 0x80, 0x8 ;  /* 0x000000000008781c */ /* 0x000fe40003f2f070 */
[----:B------:R-:W-:-:S04]  /*2840*/  ISETP.NE.AND P0, PT, R11, 0x2, PT ;  /* 0x000000020b00780c */ /* 0x000fc80003f05270 */
[----:B------:R-:W-:Y:S02]  /*2850*/  SEL R3, RZ, 0x1, P0 ;  /* 0x00000001ff037807 */ /* 0x000fe40000000000 */
[----:B------:R-:W-:Y:S02]  /*2860*/  SEL R11, R11, RZ, P0 ;  /* 0x000000ff0b0b7207 */ /* 0x000fe40000000000 */
[----:B------:R-:W-:Y:S01]  /*2870*/  LOP3.LUT R10, R10, R3, RZ, 0x3c, !PT ;  /* 0x000000030a0a7212 */ /* 0x000fe200078e3cff */
[----:B------:R-:W-:Y:S01]  /*2880*/  UIADD3 UR20, UPT, UPT, UR37, UR4, URZ ;  /* 0x0000000425147290 */ /* 0x000fe2000fffe0ff */
[----:B------:R-:W-:Y:S11]  /*2890*/  BRA.U UP1, `(.L_x_42) ;  /* 0xfffffff101447547 */ /* 0x000ff6000b83ffff */
[----:B------:R-:W-:Y:S01]  /*28a0*/  UIADD3 UR13, UPT, UPT, UR13, 0x18, URZ ;  /* 0x000000180d0d7890 */ /* 0x000fe2000fffe0ff */
[----:B------:R-:W-:-:S03]  /*28b0*/  SHF.L.U32 R3, R12, 0x1f, RZ ;  /* 0x0000001f0c037819 */ /* 0x000fc600000006ff */
[----:B------:R-:W-:-:S09]  /*28c0*/  ULEA UR4, UR6, UR13, 0x3 ;  /* 0x0000000d06047291 */ /* 0x000fd2000f8e18ff */
[----:B------:R-:W2:Y:S02]  /*28d0*/  SYNCS.PHASECHK.TRANS64.TRYWAIT P0, [UR4], R3 ;  /* 0x00000003ff0075a7 */ /* 0x000ea40008001104 */
[----:B--2---:R-:W-:Y:S05]  /*28e0*/  @!P0 BRA `(.L_x_43) ;  /* 0x0000007400708947 */ /* 0x004fea0003800000 */
.L_x_147:
[----:B------:R-:W-:-:S04]  /*28f0*/  UIADD3 UR4, UPT, UPT, UR6, 0x1, URZ ;  /* 0x0000000106047890 */ /* 0x000fc8000fffe0ff */
[----:B------:R-:W-:-:S04]  /*2900*/  UISETP.NE.AND UP0, UPT, UR4, 0x3, UPT ;  /* 0x000000030400788c */ /* 0x000fc8000bf05270 */
[----:B------:R-:W-:Y:S02]  /*2910*/  USEL UR6, URZ, 0x1, UP0 ;  /* 0x00000001ff067887 */ /* 0x000fe40008000000 */
[----:B------:R-:W-:-:S04]  /*2920*/  USEL UR4, UR4, URZ, UP0 ;  /* 0x000000ff04047287 */ /* 0x000fc80008000000 */
[----:B------:R-:W-:Y:S01]  /*2930*/  ULEA UR5, UR4, UR13, 0x3 ;  /* 0x0000000d04057291 */ /* 0x000fe2000f8e18ff */
[----:B------:R-:W-:-:S04]  /*2940*/  LOP3.LUT R12, R12, UR6, RZ, 0x3c, !PT ;  /* 0x000000060c0c7c12 */ /* 0x000fc8000f8e3cff */
[----:B-1----:R-:W-:-:S04]  /*2950*/  SHF.L.U32 R3, R12, 0x1f, RZ ;  /* 0x0000001f0c037819 */ /* 0x002fc800000006ff */
[----:B------:R-:W1:Y:S02]  /*2960*/  SYNCS.PHASECHK.TRANS64.TRYWAIT P0, [UR5], R3 ;  /* 0x00000003ff0075a7 */ /* 0x000e640008001105 */
[----:B-1----:R-:W-:Y:S05]  /*2970*/  @!P0 BRA `(.L_x_44) ;  /* 0x0000007400648947 */ /* 0x002fea0003800000 */
.L_x_149:
[----:B------:R-:W-:-:S04]  /*2980*/  UIADD3 UR4, UPT, UPT, UR4, 0x1, URZ ;  /* 0x0000000104047890 */ /* 0x000fc8000fffe0ff */
[----:B------:R-:W-:-:S04]  /*2990*/  UISETP.NE.AND UP0, UPT, UR4, 0x3, UPT ;  /* 0x000000030400788c */ /* 0x000fc8000bf05270 */
[----:B------:R-:W-:Y:S02]  /*29a0*/  USEL UR5, URZ, 0x1, UP0 ;  /* 0x00000001ff057887 */ /* 0x000fe40008000000 */
[----:B------:R-:W-:-:S04]  /*29b0*/  USEL UR4, UR4, URZ, UP0 ;  /* 0x000000ff04047287 */ /* 0x000fc80008000000 */
[----:B------:R-:W-:Y:S01]  /*29c0*/  ULEA UR4, UR4, UR13, 0x3 ;  /* 0x0000000d04047291 */ /* 0x000fe2000f8e18ff */
[----:B-1----:R-:W-:-:S04]  /*29d0*/  LOP3.LUT R3, R12, UR5, RZ, 0x3c, !PT ;  /* 0x000000050c037c12 */ /* 0x002fc8000f8e3cff */
[----:B------:R-:W-:Y:S01]  /*29e0*/  SHF.L.U32 R3, R3, 0x1f, RZ ;  /* 0x0000001f03037819 */ /* 0x000fe200000006ff */
[----:B------:R-:W-:-:S07]  /*29f0*/  IMAD.U32 R0, RZ, RZ, UR4 ;  /* 0x00000004ff007e24 */ /* 0x000fce000f8e00ff */
.L_x_45:
[----:B-1----:R1:W2:Y:S02]  /*2a00*/  SYNCS.PHASECHK.TRANS64.TRYWAIT P0, [R0+URZ], R3 ;  /* 0x00000003000075a7 */ /* 0x0022a400080011ff */
[----:B--2---:R-:W-:Y:S05]  /*2a10*/  @!P0 NANOSLEEP.SYNCS 0x989680 ;  /* 0x009896800000895d */ /* 0x004fea0003900000 */
[----:B------:R-:W2:Y:S02]  /*2a20*/  @!P0 SYNCS.PHASECHK.TRANS64 P0, [R0+URZ], R3 ;  /* 0x00000003000085a7 */ /* 0x000ea400080010ff */
[----:B--2---:R-:W-:Y:S05]  /*2a30*/  @P0 EXIT ;  /* 0x000000000000094d */ /* 0x004fea0003800000 */
[----:B------:R-:W-:Y:S05]  /*2a40*/  BRA `(.L_x_45) ;  /* 0xfffffffc00ec7947 */ /* 0x000fea000383ffff */
.L_x_22:
[----:B------:R-:W-:-:S04]  /*2a50*/  UISETP.NE.AND UP0, UPT, UR58, URZ, UPT ;  /* 0x000000ff3a00728c */ /* 0x000fc8000bf05270 */
[----:B------:R-:W-:-:S09]  /*2a60*/  UISETP.NE.OR UP0, UPT, UR13, 0x1, UP0 ;  /* 0x000000010d00788c */ /* 0x000fd20008705670 */
[----:B------:R-:W-:Y:S05]  /*2a70*/  BRA.U UP0, `(.L_x_46) ;  /* 0x0000000500487547 */ /* 0x000fea000b800000 */
[----:B------:R-:W-:Y:S01]  /*2a80*/  ISETP.GE.U32.AND P2, PT, R0, 0x4, PT ;  /* 0x000000040000780c */ /* 0x000fe20003f46070 */
[----:B------:R-:W-:Y:S01]  /*2a90*/  IMAD.MOV.U32 R12, RZ, RZ, 0x1 ;  /* 0x00000001ff0c7424 */ /* 0x000fe200078e00ff */
[----:B------:R-:W-:Y:S02]  /*2aa0*/  CS2R R10, SRZ ;  /* 0x00000000000a7805 */ /* 0x000fe4000001ff00 */
[----:B------:R-:W-:Y:S01]  /*2ab0*/  CS2R R8, SRZ ;  /* 0x0000000000087805 */ /* 0x000fe2000001ff00 */
[----:B------:R-:W-:Y:S01]  /*2ac0*/  UMOV UR4, 0x400 ;  /* 0x0000040000047882 */ /* 0x000fe20000000000 */
[----:B------:R-:W-:Y:S01]  /*2ad0*/  UMOV UR5, URZ ;  /* 0x000000ff00057c82 */ /* 0x000fe20008000000 */
[----:B------:R-:W-:-:S12]  /*2ae0*/  ULEA UR6, UR58, UR4, 0x18 ;  /* 0x000000043a067291 */ /* 0x000fd8000f8ec0ff */
.L_x_50:
[----:B------:R-:W-:Y:S02]  /*2af0*/  LEA R2, R8, UR6, 0x3 ;  /* 0x0000000608027c11 */ /* 0x000fe4000f8e18ff */
[----:B------:R-:W-:-:S03]  /*2b00*/  SHF.L.U32 R5, R9, 0x1f, RZ ;  /* 0x0000001f09057819 */ /* 0x000fc600000006ff */
[----:B------:R-:W-:Y:S01]  /*2b10*/  VIADD R4, R2, 0xf0 ;  /* 0x000000f002047836 */ /* 0x000fe20000000000 */
[----:B------:R-:W1:Y:S02]  /*2b20*/  SYNCS.PHASECHK.TRANS64.TRYWAIT P0, [R2+URZ+0xe0], R5 ;  /* 0x0000e005020075a7 */ /* 0x000e6400080011ff */
[----:B-1----:R-:W-:Y:S05]  /*2b30*/  @!P0 BRA `(.L_x_47) ;  /* 0x00000074000c8947 */ /* 0x002fea0003800000 */
.L_x_150:
[----:B------:R-:W-:Y:S01]  /*2b40*/  ULEA UR4, UR5, UR6, 0x3 ;  /* 0x0000000605047291 */ /* 0x000fe2000f8e18ff */
[----:B------:R-:W-:Y:S02]  /*2b50*/  PRMT R4, RZ, 0x654, R4 ;  /* 0x00000654ff047816 */ /* 0x000fe40000000004 */
[----:B-1----:R-:W-:Y:S01]  /*2b60*/  SHF.L.U32 R5, R12, 0x1f, RZ ;  /* 0x0000001f0c057819 */ /* 0x002fe200000006ff */
[----:B------:R-:W-:Y:S01]  /*2b70*/  UIADD3 UR7, UPT, UPT, UR4, 0x80, URZ ;  /* 0x0000008004077890 */ /* 0x000fe2000fffe0ff */
[----:B------:R1:W-:Y:S05]  /*2b80*/  SYNCS.ARRIVE.TRANS64.RED.A1T0 RZ, [R4+URZ], RZ ;  /* 0x000000ff04ff79a7 */ /* 0x0003ea00081004ff */
[----:B------:R-:W-:Y:S01]  /*2b90*/  IMAD.U32 R7, RZ, RZ, UR7 ;  /* 0x00000007ff077e24 */ /* 0x000fe2000f8e00ff */
[----:B------:R-:W2:Y:S04]  /*2ba0*/  SYNCS.PHASECHK.TRANS64.TRYWAIT P0, [UR4+0x90], R5 ;  /* 0x00009005ff0075a7 */ /* 0x000ea80008001104 */
[----:B------:R-:W-:Y:S01]  /*2bb0*/  PRMT R6, R0, 0x654, R7 ;  /* 0x0000065400067816 */ /* 0x000fe20000000007 */
[----:B-1----:R-:W-:Y:S01]  /*2bc0*/  @!P2 IMAD.MOV.U32 R4, RZ, RZ, 0x10 ;  /* 0x00000010ff04a424 */ /* 0x002fe200078e00ff */
[----:B--2---:R-:W-:Y:S06]  /*2bd0*/  @!P0 BRA `(.L_x_48) ;  /* 0x0000007000f88947 */ /* 0x004fec0003800000 */
.L_x_152:
[----:B------:R-:W-:Y:S01]  /*2be0*/  ULEA UR8, UR5, UR6, 0x4 ;  /* 0x0000000605087291 */ /* 0x000fe2000f8e20ff */
[----:B------:R-:W-:Y:S01]  /*2bf0*/  SEL R3, R6, R3, !P2 ;  /* 0x0000000306037207 */ /* 0x000fe20005000000 */
[----:B------:R-:W-:Y:S01]  /*2c00*/  UIADD3 UR9, UPT, UPT, UR4, 0x80, URZ ;  /* 0x0000008004097890 */ /* 0x000fe2000fffe0ff */
[----:B-1----:R-:W-:Y:S01]  /*2c10*/  LEA R2, R11, UR6, 0x3 ;  /* 0x000000060b027c11 */ /* 0x002fe2000f8e18ff */
[----:B------:R-:W-:Y:S01]  /*2c20*/  UIADD3 UR8, UPT, UPT, UR8, 0x110, URZ ;  /* 0x0000011008087890 */ /* 0x000fe2000fffe0ff */
[----:B------:R-:W-:Y:S01]  /*2c30*/  SHF.L.U32 R5, R10, 0x1f, RZ ;  /* 0x0000001f0a057819 */ /* 0x000fe200000006ff */
[----:B------:R1:W-:Y:S01]  /*2c40*/  @!P2 SYNCS.ARRIVE.TRANS64.RED RZ, [R3+URZ], R4 ;  /* 0x0000000403ffa9a7 */ /* 0x0003e200080004ff */
[----:B------:R-:W-:Y:S01]  /*2c50*/  UIADD3 UR4, UPT, UPT, UR5, 0x1, URZ ;  /* 0x0000000105047890 */ /* 0x000fe2000fffe0ff */
[----:B------:R-:W-:-:S03]  /*2c60*/  VIADD R8, R8, 0x1 ;  /* 0x0000000108087836 */ /* 0x000fc60000000000 */
[----:B------:R-:W-:Y:S02]  /*2c70*/  UISETP.NE.AND UP0, UPT, UR4, 0x2, UPT ;  /* 0x000000020400788c */ /* 0x000fe4000bf05270 */
[----:B------:R-:W-:Y:S06]  /*2c80*/  UGETNEXTWORKID.BROADCAST [UR8], [UR9] ;  /* 0x00000000080073ca */ /* 0x000fec0008000100 */
[----:B------:R-:W-:Y:S01]  /*2c90*/  USEL UR7, URZ, 0x1, UP0 ;  /* 0x00000001ff077887 */ /* 0x000fe20008000000 */
[----:B------:R-:W-:Y:S01]  /*2ca0*/  ISETP.NE.AND P0, PT, R8, 0x2, PT ;  /* 0x000000020800780c */ /* 0x000fe20003f05270 */
[----:B------:R-:W-:Y:S01]  /*2cb0*/  USEL UR5, UR4, URZ, UP0 ;  /* 0x000000ff04057287 */ /* 0x000fe20008000000 */
[----:B------:R-:W2:Y:S03]  /*2cc0*/  SYNCS.PHASECHK.TRANS64.TRYWAIT P1, [R2+URZ+0x80], R5 ;  /* 0x00008005020075a7 */ /* 0x000ea600080211ff */
[----:B------:R-:W-:Y:S01]  /*2cd0*/  LOP3.LUT R12, R12, UR7, RZ, 0x3c, !PT ;  /* 0x000000070c0c7c12 */ /* 0x000fe2000f8e3cff */
[----:B-12---:R-:W-:Y:S07]  /*2ce0*/  @!P1 BRA `(.L_x_49) ;  /* 0x0000007000cc9947 */ /* 0x006fee0003800000 */
.L_x_153:
[C---:B------:R-:W-:Y:S01]  /*2cf0*/  LEA R4, R11.reuse, UR6, 0x4 ;  /* 0x000000060b047c11 */ /* 0x040fe2000f8e20ff */
[----:B-1----:R-:W-:Y:S01]  /*2d00*/  VIADD R2, R2, 0x90 ;  /* 0x0000009002027836 */ /* 0x002fe20000000000 */
[----:B------:R-:W-:Y:S01]  /*2d10*/  SEL R8, R8, RZ, P0 ;  /* 0x000000ff08087207 */ /* 0x000fe20000000000 */
[----:B------:R-:W-:-:S03]  /*2d20*/  VIADD R11, R11, 0x1 ;  /* 0x000000010b0b7836 */ /* 0x000fc60000000000 */
[----:B------:R-:W1:Y:S01]  /*2d30*/  LDS.128 R4, [R4+0x110] ;  /* 0x0001100004047984 */ /* 0x000e620000000c00 */
[----:B------:R-:W-:Y:S02]  /*2d40*/  PRMT R2, RZ, 0x654, R2 ;  /* 0x00000654ff027816 */ /* 0x000fe40000000002 */
[C---:B------:R-:W-:Y:S01]  /*2d50*/  ISETP.NE.AND P1, PT, R11.reuse, 0x2, PT ;  /* 0x000000020b00780c */ /* 0x040fe20003f25270 */
[----:B------:R-:W-:Y:S01]  /*2d60*/  @!PT LDS RZ, [RZ] ;  /* 0x00000000fffff984 */ /* 0x000fe20000000800 */
[----:B------:R-:W-:Y:S01]  /*2d70*/  @!PT LDS RZ, [RZ] ;  /* 0x00000000fffff984 */ /* 0x000fe20000000800 */
[----:B------:R-:W-:Y:S01]  /*2d80*/  @!PT LDS RZ, [RZ] ;  /* 0x00000000fffff984 */ /* 0x000fe20000000800 */
[----:B------:R-:W-:Y:S01]  /*2d90*/  @!PT LDS RZ, [RZ] ;  /* 0x00000000fffff984 */ /* 0x000fe20000000800 */
[----:B------:R2:W-:Y:S06]  /*2da0*/  MEMBAR.ALL.CTA ;  /* 0x0000000000007992 */ /* 0x0005ec0000008000 */
[----:B--2---:R-:W2:Y:S01]  /*2db0*/  FENCE.VIEW.ASYNC.S ;  /* 0x00000000000073c6 */ /* 0x004ea20000000000 */
[----:B------:R-:W-:Y:S01]  /*2dc0*/  SEL R11, R11, RZ, P1 ;  /* 0x000000ff0b0b7207 */ /* 0x000fe20000800000 */
[----:B--2---:R2:W-:Y:S01]  /*2dd0*/  SYNCS.ARRIVE.TRANS64.RED.A1T0 RZ, [R2+URZ], RZ ;  /* 0x000000ff02ff79a7 */ /* 0x0045e200081004ff */
[----:B-1----:R-:W-:-:S02]  /*2de0*/  LOP3.LUT P3, RZ, R6, 0x1, RZ, 0xc0, !PT ;  /* 0x0000000106ff7812 */ /* 0x002fc4000786c0ff */
[----:B------:R-:W-:-:S04]  /*2df0*/  SEL R5, RZ, 0x1, P1 ;  /* 0x00000001ff057807 */ /* 0x000fc80000800000 */
[----:B------:R-:W-:Y:S02]  /*2e00*/  LOP3.LUT R10, R10, R5, RZ, 0x3c, !PT ;  /* 0x000000050a0a7212 */ /* 0x000fe400078e3cff */
[----:B--2---:R-:W-:-:S04]  /*2e10*/  SEL R2, RZ, 0x1, P0 ;  /* 0x00000001ff027807 */ /* 0x004fc80000000000 */
[----:B------:R-:W-:Y:S01]  /*2e20*/  LOP3.LUT R9, R9, R2, RZ, 0x3c, !PT ;  /* 0x0000000209097212 */ /* 0x000fe200078e3cff */
[----:B------:R-:W-:Y:S06]  /*2e30*/  @P3 BRA `(.L_x_50) ;  /* 0xfffffffc002c3947 */ /* 0x000fec000383ffff */
[----:B------:R-:W-:Y:S01]  /*2e40*/  ULEA UR4, UR5, UR6, 0x3 ;  /* 0x0000000605047291 */ /* 0x000fe2000f8e18ff */
[----:B------:R-:W-:-:S08]  /*2e50*/  SHF.L.U32 R3, R12, 0x1f, RZ ;  /* 0x0000001f0c037819 */ /* 0x000fd000000006ff */
[----:B------:R-:W1:Y:S02]  /*2e60*/  SYNCS.PHASECHK.TRANS64 P0, [UR4+0x90], R3 ;  /* 0x00009003ff0075a7 */ /* 0x000e640008001004 */
[----:B-1----:R-:W-:Y:S05]  /*2e70*/  @P0 BRA `(.L_x_51) ;  /* 0x0000000000080947 */ /* 0x002fea0003800000 */
[----:B------:R-:W1:Y:S02]  /*2e80*/  SYNCS.PHASECHK.TRANS64.TRYWAIT P0, [UR4+0x90], R3 ;  /* 0x00009003ff0075a7 */ /* 0x000e640008001104 */
[----:B-1----:R-:W-:Y:S05]  /*2e90*/  @!P0 BRA `(.L_x_52) ;  /* 0x0000007000748947 */ /* 0x002fea0003800000 */
.L_x_51:
[----:B------:R-:W-:-:S04]  /*2ea0*/  UIADD3 UR7, UPT, UPT, UR5, 0x1, URZ ;  /* 0x0000000105077890 */ /* 0x000fc8000fffe0ff */
[----:B------:R-:W-:-:S04]  /*2eb0*/  UISETP.NE.AND UP0, UPT, UR7, 0x2, UPT ;  /* 0x000000020700788c */ /* 0x000fc8000bf05270 */
[----:B------:R-:W-:Y:S02]  /*2ec0*/  USEL UR8, URZ, 0x1, UP0 ;  /* 0x00000001ff087887 */ /* 0x000fe40008000000 */
[----:B------:R-:W-:-:S04]  /*2ed0*/  USEL UR7, UR7, URZ, UP0 ;  /* 0x000000ff07077287 */ /* 0x000fc80008000000 */
[----:B------:R-:W-:Y:S01]  /*2ee0*/  ULEA UR7, UR7, UR6, 0x3 ;  /* 0x0000000607077291 */ /* 0x000fe2000f8e18ff */
[----:B-1----:R-:W-:-:S04]  /*2ef0*/  LOP3.LUT R3, R12, UR8, RZ, 0x3c, !PT ;  /* 0x000000080c037c12 */ /* 0x002fc8000f8e3cff */
[----:B------:R-:W-:-:S04]  /*2f00*/  SHF.L.U32 R0, R3, 0x1f, RZ ;  /* 0x0000001f03007819 */ /* 0x000fc800000006ff */
[----:B------:R-:W1:Y:S02]  /*2f10*/  SYNCS.PHASECHK.TRANS64 P0, [UR7+0x90], R0 ;  /* 0x00009000ff0075a7 */ /* 0x000e640008001007 */
[----:B-1----:R-:W-:Y:S05]  /*2f20*/  @P0 EXIT ;  /* 0x000000000000094d */ /* 0x002fea0003800000 */
[----:B------:R-:W-:Y:S02]  /*2f30*/  SHF.L.U32 R3, R3, 0x1f, RZ ;  /* 0x0000001f03037819 */ /* 0x000fe400000006ff */
[----:B------:R-:W-:-:S07]  /*2f40*/  MOV R0, UR7 ;  /* 0x0000000700007c02 */ /* 0x000fce0008000f00 */
.L_x_53:
[----:B-1----:R1:W2:Y:S02]  /*2f50*/  SYNCS.PHASECHK.TRANS64.TRYWAIT P0, [R0+URZ+0x90], R3 ;  /* 0x00009003000075a7 */ /* 0x0022a400080011ff */
[----:B--2---:R-:W-:Y:S05]  /*2f60*/  @!P0 NANOSLEEP.SYNCS 0x989680 ;  /* 0x009896800000895d */ /* 0x004fea0003900000 */
[----:B------:R-:W2:Y:S02]  /*2f70*/  @!P0 SYNCS.PHASECHK.TRANS64 P0, [R0+URZ+0x90], R3 ;  /* 0x00009003000085a7 */ /* 0x000ea400080010ff */
[----:B--2---:R-:W-:Y:S05]  /*2f80*/  @P0 EXIT ;  /* 0x000000000000094d */ /* 0x004fea0003800000 */
[----:B------:R-:W-:Y:S05]  /*2f90*/  BRA `(.L_x_53) ;  /* 0xfffffffc00ec7947 */ /* 0x000fea000383ffff */
.L_x_46:
[----:B------:R-:W-:Y:S05]  /*2fa0*/  BRA.U UP4, `(.L_x_54) ;  /* 0x0000001104a07547 */ /* 0x000fea000b800000 */
[----:B------:R-:W-:Y:S01]  /*2fb0*/  UMOV UR4, 0x40 ;  /* 0x0000004000047882 */ /* 0x000fe20000000000 */
[----:B------:R-:W-:Y:S01]  /*2fc0*/  NOP ;  /* 0x0000000000007918 */ /* 0x000fe20000000000 */
[----:B------:R-:W-:Y:S01]  /*2fd0*/  ULEA UR5, UR58, UR4, 0x18 ;  /* 0x000000043a057291 */ /* 0x000fe2000f8ec0ff */
[----:B------:R-:W-:Y:S02]  /*2fe0*/  UMOV UR6, 0x400 ;  /* 0x0000040000067882 */ /* 0x000fe40000000000 */
[----:B------:R-:W-:-:S06]  /*2ff0*/  ULEA UR6, UR58, UR6, 0x18 ;  /* 0x000000063a067291 */ /* 0x000fcc000f8ec0ff */
[----:B------:R-:W1:Y:S02]  /*3000*/  LDS.U8 R0, [UR5+0x1c] ;  /* 0x00001c05ff007984 */ /* 0x000e640008000000 */
[----:B-1----:R-:W-:-:S13]  /*3010*/  ISETP.NE.AND P0, PT, R0, RZ, PT ;  /* 0x000000ff0000720c */ /* 0x002fda0003f05270 */
[----:B------:R-:W-:Y:S05]  /*3020*/  @P0 BRA `(.L_x_55) ;  /* 0x0000000400080947 */ /* 0x000fea0003800000 */
[----:B------:R-:W-:Y:S02]  /*3030*/  UISETP.NE.U32.AND UP1, UPT, UR33, 0x1, UPT ;  /* 0x000000012100788c */ /* 0x000fe4000bf25070 */
[----:B------:R-:W-:-:S07]  /*3040*/  UIADD3 UR7, UPT, UPT, UR5, 0x8, URZ ;  /* 0x0000000805077890 */ /* 0x000fce000fffe0ff */
[----:B------:R-:W-:Y:S05]  /*3050*/  BRA.U !UP1, `(.L_x_56) ;  /* 0x00000001099c7547 */ /* 0x000fea000b800000 */
[----:B------:R-:W-:Y:S01]  /*3060*/  ELECT P0, URZ, PT ;  /* 0x0000000000ff782f */ /* 0x000fe20003800000 */
[----:B------:R-:W-:-:S12]  /*3070*/  BSSY B0, `(.L_x_56) ;  /* 0x0000025000007945 */ /* 0x000fd80003800000 */
[----:B------:R-:W-:Y:S05]  /*3080*/  @!P0 BRA `(.L_x_57) ;  /* 0x00000000008c8947 */ /* 0x000fea0003800000 */
[----:B------:R-:W-:-:S05]  /*3090*/  UMOV UR4, 0x10 ;  /* 0x0000001000047882 */ /* 0x000fca0000000000 */
[----:B------:R-:W-:Y:S04]  /*30a0*/  DEPBAR.LE SB1, 0x36 ;  /* 0x00009d800000791a */ /* 0x000fe80000000000 */
[----:B------:R-:W1:Y:S02]  /*30b0*/  UTCATOMSWS.2CTA.FIND_AND_SET.ALIGN UP0, UR4, UR4 ;  /* 0x00000004000475e3 */ /* 0x000e640008200800 */
[----:B-1----:R-:W-:Y:S01]  /*30c0*/  MOV R11, UR4 ;  /* 0x00000004000b7c02 */ /* 0x002fe20008000f00 */
[----:B------:R-:W-:Y:S06]  /*30d0*/  BRA.U UP0, `(.L_x_58) ;  /* 0x0000000100187547 */ /* 0x000fec000b800000 */
.L_x_59:
[----:B------:R-:W-:Y:S05]  /*30e0*/  NANOSLEEP 0x64 ;  /* 0x000000640000795d */ /* 0x000fea0003800000 */
[----:B------:R-:W-:-:S05]  /*30f0*/  UMOV UR4, 0x10 ;  /* 0x0000001000047882 */ /* 0x000fca0000000000 */
[----:B------:R-:W-:Y:S04]  /*3100*/  DEPBAR.LE SB1, 0x36 ;  /* 0x00009d800000791a */ /* 0x000fe80000000000 */
[----:B------:R-:W1:Y:S02]  /*3110*/  UTCATOMSWS.2CTA.FIND_AND_SET.ALIGN UP0, UR4, UR4 ;  /* 0x00000004000475e3 */ /* 0x000e640008200800 */
[----:B-1----:R-:W-:Y:S01]  /*3120*/  MOV R11, UR4 ;  /* 0x00000004000b7c02 */ /* 0x002fe20008000f00 */
[----:B------:R-:W-:Y:S05]  /*3130*/  BRA.U !UP0, `(.L_x_59) ;  /* 0xfffffffd08e87547 */ /* 0x000fea000b83ffff */
.L_x_58:
[----:B------:R-:W1:Y:S01]  /*3140*/  LDS R7, [UR5+0x10] ;  /* 0x00001005ff077984 */ /* 0x000e620008000800 */
[----:B------:R-:W-:Y:S01]  /*3150*/  IMAD.U32 R5, RZ, RZ, UR6 ;  /* 0x00000006ff057e24 */ /* 0x000fe2000f8e00ff */
[----:B------:R-:W-:-:S03]  /*3160*/  MOV R4, UR34 ;  /* 0x0000002200047c02 */ /* 0x000fc60008000f00 */
[----:B------:R-:W-:Y:S01]  /*3170*/  VIADD R5, R5, 0x130 ;  /* 0x0000013005057836 */ /* 0x000fe20000000000 */
[----:B-1----:R-:W-:-:S04]  /*3180*/  SHF.L.U32 R7, R7, 0x1f, RZ ;  /* 0x0000001f07077819 */ /* 0x002fc800000006ff */
[----:B------:R-:W1:Y:S02]  /*3190*/  SYNCS.PHASECHK.TRANS64.TRYWAIT P0, [UR5+0x8], R7 ;  /* 0x00000807ff0075a7 */ /* 0x000e640008001105 */
[----:B-1----:R-:W-:Y:S05]  /*31a0*/  @P0 BRA `(.L_x_60) ;  /* 0x0000000000080947 */ /* 0x002fea0003800000 */
[----:B------:R-:W1:Y:S02]  /*31b0*/  SYNCS.PHASECHK.TRANS64.TRYWAIT P0, [UR5+0x8], R7 ;  /* 0x00000807ff0075a7 */ /* 0x000e640008001105 */
[----:B-1----:R-:W-:Y:S05]  /*31c0*/  @!P0 BRA `(.L_x_61) ;  /* 0x0000006c00c08947 */ /* 0x002fea0003800000 */
.L_x_60:
[----:B-1----:R-:W-:Y:S01]  /*31d0*/  HFMA2 R0, -RZ, RZ, 0, 5.9604644775390625e-08 ;  /* 0x00000001ff007431 */ /* 0x002fe200000001ff */
[----:B------:R-:W-:Y:S01]  /*31e0*/  UPRMT UR4, UR34, 0x654, UR7 ;  /* 0x0000065422047896 */ /* 0x000fe20008000007 */
[----:B------:R-:W-:Y:S01]  /*31f0*/  IMAD.MOV.U32 R8, RZ, RZ, 0xffff ;  /* 0x0000ffffff087424 */ /* 0x000fe200078e00ff */
[----:B------:R-:W-:Y:S01]  /*3200*/  PRMT R4, R4, 0x654, R5 ;  /* 0x0000065404047816 */ /* 0x000fe20000000005 */
[----:B------:R-:W-:Y:S02]  /*3210*/  IMAD.MOV.U32 R6, RZ, RZ, 0x4 ;  /* 0x00000004ff067424 */ /* 0x000fe400078e00ff */
[----:B------:R-:W-:Y:S01]  /*3220*/  IMAD.SHL.U32 R9, R11, 0x20, RZ ;  /* 0x000000200b097824 */ /* 0x000fe200078e00ff */
[----:B------:R-:W-:Y:S02]  /*3230*/  MOV R5, UR4 ;  /* 0x0000000400057c02 */ /* 0x000fe40008000f00 */
[-C--:B------:R-:W-:Y:S01]  /*3240*/  SHF.L.U32 R8, R8, R11.reuse, RZ ;  /* 0x0000000b08087219 */ /* 0x080fe200000006ff */
[----:B------:R1:W-:Y:S01]  /*3250*/  SYNCS.ARRIVE.TRANS64.RED RZ, [UR4], R6 ;  /* 0x00000006ffff79a7 */ /* 0x0003e20008000404 */
[----:B------:R-:W-:Y:S01]  /*3260*/  SHF.L.U32 R7, R0, R11, RZ ;  /* 0x0000000b00077219 */ /* 0x000fe200000006ff */
[----:B------:R1:W-:Y:S04]  /*3270*/  STS [UR6+0x130], R9 ;  /* 0x00013009ff007988 */ /* 0x0003e80008000806 */
[----:B------:R1:W-:Y:S04]  /*3280*/  STAS [R4.64], R11 ;  /* 0x0000000b04007dbd */ /* 0x0003e8000c0008ff */
[----:B------:R1:W-:Y:S04]  /*3290*/  ATOMS.OR RZ, [UR5+0x14], R8 ;  /* 0x00001408ffff798c */ /* 0x0003e8000b000005 */
[----:B------:R1:W-:Y:S04]  /*32a0*/  ATOMS.OR RZ, [UR5+0x18], R7 ;  /* 0x00001807ffff798c */ /* 0x0003e8000b000005 */
[----:B------:R1:W-:Y:S02]  /*32b0*/  ATOMS.XOR RZ, [UR5+0x10], R0 ;  /* 0x00001000ffff798c */ /* 0x0003e4000b800005 */
.L_x_57:
[----:B------:R-:W-:Y:S05]  /*32c0*/  BSYNC B0 ;  /* 0x0000000000007941 */ /* 0x000fea0003800000 */
.L_x_56:
[----:B------:R-:W-:Y:S05]  /*32d0*/  BRA.U UP1, `(.L_x_62) ;  /* 0x00000001016c7547 */ /* 0x000fea000b800000 */
[----:B------:R-:W-:-:S03]  /*32e0*/  UMOV UR4, 0xffffffff ;  /* 0xffffffff00047882 */ /* 0x000fc60000000000 */
[----:B------:R-:W-:Y:S05]  /*32f0*/  BRA.DIV UR4, `(.L_x_63) ;  /* 0x0000006e048c7947 */ /* 0x000fea000b800000 */
[----:B------:R-:W-:-:S13]  /*3300*/  ELECT P6, URZ, PT ;  /* 0x0000000000ff782f */ /* 0x000fda00038c0000 */
.L_x_157:
[----:B------:R-:W-:Y:S05]  /*3310*/  @!P6 BRA `(.L_x_62) ;  /* 0x00000000005ce947 */ /* 0x000fea0003800000 */
[----:B-1----:R-:W1:Y:S02]  /*3320*/  LDS R5, [UR5+0x10] ;  /* 0x00001005ff057984 */ /* 0x002e640008000800 */
[----:B-1----:R-:W-:-:S04]  /*3330*/  SHF.L.U32 R5, R5, 0x1f, RZ ;  /* 0x0000001f05057819 */ /* 0x002fc800000006ff */
[----:B------:R-:W1:Y:S02]  /*3340*/  SYNCS.PHASECHK.TRANS64.TRYWAIT P0, [UR5+0x8], R5 ;  /* 0x00000805ff0075a7 */ /* 0x000e640008001105 */
[----:B-1----:R-:W-:Y:S05]  /*3350*/  @P0 BRA `(.L_x_64) ;  /* 0x0000000000080947 */ /* 0x002fea0003800000 */
[----:B------:R-:W1:Y:S02]  /*3360*/  SYNCS.PHASECHK.TRANS64.TRYWAIT P0, [UR5+0x8], R5 ;  /* 0x00000805ff0075a7 */ /* 0x000e640008001105 */
[----:B-1----:R-:W-:Y:S05]  /*3370*/  @!P0 BRA `(.L_x_65) ;  /* 0x0000006c008c8947 */ /* 0x002fea0003800000 */
.L_x_64:
[----:B------:R-:W2:Y:S01]  /*3380*/  LDS R7, [UR6+0x130] ;  /* 0x00013006ff077984 */ /* 0x000ea20008000800 */
[----:B-1----:R-:W-:Y:S02]  /*3390*/  HFMA2 R0, -RZ, RZ, 0, 5.9604644775390625e-08 ;  /* 0x00000001ff007431 */ /* 0x002fe400000001ff */
[----:B------:R-:W-:Y:S01]  /*33a0*/  IMAD.MOV.U32 R4, RZ, RZ, 0xffff ;  /* 0x0000ffffff047424 */ /* 0x000fe200078e00ff */
[----:B------:R-:W-:Y:S01]  /*33b0*/  UPRMT UR4, UR34, 0x654, UR7 ;  /* 0x0000065422047896 */ /* 0x000fe20008000007 */
[----:B--2---:R-:W-:-:S03]  /*33c0*/  IMAD.SHL.U32 R5, R7, 0x20, RZ ;  /* 0x0000002007057824 */ /* 0x004fc600078e00ff */
[-C--:B------:R-:W-:Y:S02]  /*33d0*/  SHF.L.U32 R4, R4, R7.reuse, RZ ;  /* 0x0000000704047219 */ /* 0x080fe400000006ff */
[----:B------:R-:W-:Y:S01]  /*33e0*/  SHF.L.U32 R7, R0, R7, RZ ;  /* 0x0000000700077219 */ /* 0x000fe200000006ff */
[----:B------:R2:W-:Y:S04]  /*33f0*/  STS [UR6+0x130], R5 ;  /* 0x00013005ff007988 */ /* 0x0005e80008000806 */
[----:B------:R2:W-:Y:S04]  /*3400*/  ATOMS.OR RZ, [UR5+0x14], R4 ;  /* 0x00001404ffff798c */ /* 0x0005e8000b000005 */
[----:B------:R2:W-:Y:S01]  /*3410*/  ATOMS.OR RZ, [UR5+0x18], R7 ;  /* 0x00001807ffff798c */ /* 0x0005e2000b000005 */
[----:B------:R-:W-:Y:S03]  /*3420*/  SYNCS.ARRIVE.TRANS64.RED.A1T0 RZ, [UR4], RZ ;  /* 0x000000ffffff79a7 */ /* 0x000fe60008100404 */
[----:B------:R2:W-:Y:S01]  /*3430*/  ATOMS.XOR RZ, [UR5+0x10], R0 ;  /* 0x00001000ffff798c */ /* 0x0005e2000b800005 */
[----:B------:R-:W-:Y:S05]  /*3440*/  BRA `(.L_x_62) ;  /* 0x0000000000107947 */ /* 0x000fea0003800000 */
.L_x_55:
[----:B------:R-:W-:Y:S02]  /*3450*/  MOV R0, 0xffffffff ;  /* 0xffffffff00007802 */ /* 0x000fe40000000f00 */
[----:B------:R-:W-:-:S03]  /*3460*/  MOV R4, 0x3490 ;  /* 0x0000349000047802 */ /* 0x000fc60000000f00 */
[----:B------:R1:W-:Y:S04]  /*3470*/  STS [UR6+0x130], R0 ;  /* 0x00013000ff007988 */ /* 0x0003e80008000806 */
[----:B-1---5:R-:W-:Y:S05]  /*3480*/  CALL.REL.NOINC `($__internal_1_$__cuda_sm10x_tcgen05_guardrail_trap_phase_invalid_during_alloc) ;  /* 0x00000074005c7944 */ /* 0x022fea0003c00000 */
.L_x_62:
[----:B------:R-:W-:Y:S05]  /*3490*/  WARPSYNC.ALL ;  /* 0x0000000000007948 */ /* 0x000fea0003800000 */
[----:B------:R-:W3:Y:S01]  /*34a0*/  S2UR UR4, SR_CgaCtaId ;  /* 0x00000000000479c3 */ /* 0x000ee20000008800 */
[----:B------:R-:W-:Y:S01]  /*34b0*/  UMOV UR17, 0x400 ;  /* 0x0000040000117882 */ /* 0x000fe20000000000 */
[----:B------:R-:W-:-:S06]  /*34c0*/  NOP ;  /* 0x0000000000007918 */ /* 0x000fcc0000000000 */
[----:B------:R-:W-:Y:S06]  /*34d0*/  BAR.ARV 0x6, 0xa0 ;  /* 0x0182800000007b1d */ /* 0x000fec0000002000 */
[----:B------:R-:W4:Y:S01]  /*34e0*/  LDCU UR6, c[0x0][0x38c] ;  /* 0x00007180ff0677ac */ /* 0x000f220008000800 */
[----:B------:R-:W-:Y:S01]  /*34f0*/  LOP3.LUT R3, R3, 0xffff, RZ, 0xc0, !PT ;  /* 0x0000ffff03037812 */ /* 0x000fe200078ec0ff */
[----:B-1----:R-:W-:Y:S01]  /*3500*/  IMAD.MOV.U32 R9, RZ, RZ, 0x1 ;  /* 0x00000001ff097424 */ /* 0x002fe200078e00ff */
[----:B------:R-:W-:Y:S01]  /*3510*/  LOP3.LUT R2, R2, 0xffff, RZ, 0xc0, !PT ;  /* 0x0000ffff02027812 */ /* 0x000fe200078ec0ff */
[----:B------:R-:W-:Y:S01]  /*3520*/  IMAD.MOV.U32 R8, RZ, RZ, RZ ;  /* 0x000000ffff087224 */ /* 0x000fe200078e00ff */
[----:B------:R-:W-:Y:S01]  /*3530*/  R2UR UR20, R3 ;  /* 0x00000000031472ca */ /* 0x000fe200000e0000 */
[----:B------:R-:W-:Y:S01]  /*3540*/  UMOV UR24, URZ ;  /* 0x000000ff00187c82 */ /* 0x000fe20008000000 */
[----:B------:R-:W-:-:S02]  /*3550*/  R2UR UR30, R2 ;  /* 0x00000000021e72ca */ /* 0x000fc400000e0000 */
[----:B------:R-:W-:Y:S01]  /*3560*/  CS2R R2, SRZ ;  /* 0x0000000000027805 */ /* 0x000fe2000001ff00 */
[----:B------:R-:W-:Y:S01]  /*3570*/  UMOV UR15, URZ ;  /* 0x000000ff000f7c82 */ /* 0x000fe20008000000 */
[----:B---3--:R-:W-:Y:S01]  /*3580*/  ULEA UR17, UR4, UR17, 0x18 ;  /* 0x0000001104117291 */ /* 0x008fe2000f8ec0ff */
[----:B------:R-:W-:Y:S01]  /*3590*/  UMOV UR14, URZ ;  /* 0x000000ff000e7c82 */ /* 0x000fe20008000000 */
[----:B------:R-:W-:Y:S02]  /*35a0*/  UISETP.NE.AND UP3, UPT, UR33, URZ, UPT ;  /* 0x000000ff2100728c */ /* 0x000fe4000bf65270 */
[----:B------:R-:W-:Y:S02]  /*35b0*/  UIADD3 UR5, UPT, UPT, UR17, 0x6300, URZ ;  /* 0x0000630011057890 */ /* 0x000fe4000fffe0ff */
[----:B------:R-:W-:-:S03]  /*35c0*/  UIADD3 UR4, UPT, UPT, UR17, 0x9300, URZ ;  /* 0x0000930011047890 */ /* 0x000fc6000fffe0ff */
[----:B--2---:R-:W1:Y:S01]  /*35d0*/  LDS R0, [UR17+0x130] ;  /* 0x00013011ff007984 */ /* 0x004e620008000800 */
[----:B----4-:R-:W-:Y:S02]  /*35e0*/  UIADD3 UR6, UPT, UPT, UR6, 0x3f, URZ ;  /* 0x0000003f06067890 */ /* 0x010fe4000fffe0ff */
[----:B------:R-:W-:Y:S02]  /*35f0*/  USHF.R.U32.HI UR5, URZ, 0x4, UR5 ;  /* 0x00000004ff057899 */ /* 0x000fe40008011605 */
[----:B------:R-:W-:Y:S02]  /*3600*/  USHF.R.S32.HI UR25, URZ, 0x1f, UR6 ;  /* 0x0000001fff197899 */ /* 0x000fe40008011406 */
[----:B------:R-:W-:Y:S02]  /*3610*/  USHF.R.U32.HI UR4, URZ, 0x4, UR4 ;  /* 0x00000004ff047899 */ /* 0x000fe40008011604 */
[----:B------:R-:W-:Y:S02]  /*3620*/  ULEA.HI UR25, UR25, UR6, URZ, 0x6 ;  /* 0x0000000619197291 */ /* 0x000fe4000f8f30ff */
[----:B------:R-:W-:-:S02]  /*3630*/  ULOP3.LUT UR5, UR5, 0x3fff, URZ, 0xc0, !UPT ;  /* 0x00003fff05057892 */ /* 0x000fc4000f8ec0ff */
[----:B------:R-:W-:Y:S02]  /*3640*/  USHF.R.S32.HI UR25, URZ, 0x6, UR25 ;  /* 0x00000006ff197899 */ /* 0x000fe40008011419 */
[----:B------:R-:W-:Y:S02]  /*3650*/  ULOP3.LUT UR22, UR4, 0x3fff, URZ, 0xc0, !UPT ;  /* 0x00003fff04167892 */ /* 0x000fe4000f8ec0ff */
[----:B------:R-:W-:Y:S02]  /*3660*/  UISETP.LT.AND UP0, UPT, UR25, 0x1, UPT ;  /* 0x000000011900788c */ /* 0x000fe4000bf01270 */
[----:B------:R-:W-:Y:S02]  /*3670*/  ULOP3.LUT UR21, UR5, 0x10000, URZ, 0xfc, !UPT ;  /* 0x0001000005157892 */ /* 0x000fe4000f8efcff */
[----:B------:R-:W-:Y:S02]  /*3680*/  ULOP3.LUT UR22, UR22, 0x10000, URZ, 0xfc, !UPT ;  /* 0x0001000016167892 */ /* 0x000fe4000f8efcff */
[----:B------:R-:W-:Y:S01]  /*3690*/  USEL UR31, UR25, 0x1, !UP0 ;  /* 0x00000001191f7887 */ /* 0x000fe2000c000000 */
[----:B------:R-:W-:Y:S01]  /*36a0*/  UMOV UR28, 0x0 ;  /* 0x00000000001c7882 */ /* 0x000fe20000000000 */
[----:B------:R-:W-:Y:S01]  /*36b0*/  UMOV UR29, 0x8400010 ;  /* 0x08400010001d7882 */ /* 0x000fe20000000000 */
[----:B------:R-:W-:Y:S01]  /*36c0*/  UMOV UR26, 0x0 ;  /* 0x00000000001a7882 */ /* 0x000fe20000000000 */
[----:B------:R-:W-:Y:S01]  /*36d0*/  UMOV UR27, 0x8400010 ;  /* 0x08400010001b7882 */ /* 0x000fe20000000000 */
[----:B-1----:R-:W-:-:S15]  /*36e0*/  R2UR UR32, R0 ;  /* 0x00000000002072ca */ /* 0x002fde00000e0000 */
.L_x_73:
[C---:B------:R-:W-:Y:S02]  /*36f0*/  LEA R0, R8.reuse, UR17, 0x3 ;  /* 0x0000001108007c11 */ /* 0x040fe4000f8e18ff */
[----:B------:R-:W-:Y:S02]  /*3700*/  SHF.L.U32 R5, R3, 0x1f, RZ ;  /* 0x0000001f03057819 */ /* 0x000fe400000006ff */
[----:B------:R-:W-:Y:S02]  /*3710*/  LEA R4, R8, UR17, 0x4 ;  /* 0x0000001108047c11 */ /* 0x000fe4000f8e20ff */
[----:B------:R-:W1:Y:S02]  /*3720*/  SYNCS.PHASECHK.TRANS64.TRYWAIT P0, [R0+URZ+0x80], R5 ;  /* 0x00008005000075a7 */ /* 0x000e6400080011ff */
[----:B-1-3--:R-:W-:Y:S05]  /*3730*/  @!P0 BRA `(.L_x_66) ;  /* 0x0000006800b48947 */ /* 0x00afea0003800000 */
.L_x_158:
[----:B-1----:R-:W1:Y:S01]  /*3740*/  LDS.128 R4, [R4+0x110] ;  /* 0x0001100004047984 */ /* 0x002e620000000c00 */
[----:B------:R-:W-:Y:S02]  /*3750*/  VIADD R0, R0, 0x90 ;  /* 0x0000009000007836 */ /* 0x000fe40000000000 */
[----:B------:R-:W-:Y:S01]  /*3760*/  VIADD R8, R8, 0x1 ;  /* 0x0000000108087836 */ /* 0x000fe20000000000 */
[----:B------:R-:W-:Y:S01]  /*3770*/  @!PT LDS RZ, [RZ] ;  /* 0x00000000fffff984 */ /* 0x000fe20000000800 */
[----:B------:R-:W-:Y:S01]  /*3780*/  @!PT LDS RZ, [RZ] ;  /* 0x00000000fffff984 */ /* 0x000fe20000000800 */
[----:B------:R-:W-:Y:S01]  /*3790*/  @!PT LDS RZ, [RZ] ;  /* 0x00000000fffff984 */ /* 0x000fe20000000800 */
[----:B------:R-:W-:Y:S01]  /*37a0*/  @!PT LDS RZ, [RZ] ;  /* 0x00000000fffff984 */ /* 0x000fe20000000800 */
[----:B------:R2:W-:Y:S06]  /*37b0*/  MEMBAR.ALL.CTA ;  /* 0x0000000000007992 */ /* 0x0005ec0000008000 */
[----:B--2---:R-:W2:Y:S01]  /*37c0*/  FENCE.VIEW.ASYNC.S ;  /* 0x00000000000073c6 */ /* 0x004ea20000000000 */
[----:B------:R-:W-:-:S04]  /*37d0*/  PRMT R0, RZ, 0x654, R0 ;  /* 0x00000654ff007816 */ /* 0x000fc80000000000 */
[----:B--2---:R2:W-:Y:S01]  /*37e0*/  SYNCS.ARRIVE.TRANS64.RED.A1T0 RZ, [R0+URZ], RZ ;  /* 0x000000ff00ff79a7 */ /* 0x0045e200081004ff */
[----:B-1----:R-:W-:Y:S01]  /*37f0*/  LOP3.LUT P1, RZ, R6, 0x1, RZ, 0xc0, !PT ;  /* 0x0000000106ff7812 */ /* 0x002fe2000782c0ff */
[----:B--2---:R-:W-:-:S12]  /*3800*/  BRA.U UP3, `(.L_x_67) ;  /* 0x0000000103e07547 */ /* 0x004fd8000b800000 */
[----:B------:R-:W1:Y:S01]  /*3810*/  LDCU UR4, c[0x0][0x38c] ;  /* 0x00007180ff0477ac */ /* 0x000e620008000800 */
[----:B------:R-:W-:Y:S02]  /*3820*/  PLOP3.LUT P2, PT, PT, PT, PT, 0x80, 0x8 ;  /* 0x000000000008781c */ /* 0x000fe40003f4f070 */
[----:B------:R-:W-:Y:S01]  /*3830*/  SHF.L.U32 R5, R9, 0x1f, RZ ;  /* 0x0000001f09057819 */ /* 0x000fe200000006ff */
[----:B------:R-:W-:Y:S02]  /*3840*/  ULEA UR23, UR24, UR17, 0x3 ;  /* 0x0000001118177291 */ /* 0x000fe4000f8e18ff */
[----:B------:R-:W-:Y:S02]  /*3850*/  ULEA UR18, UR24, UR32, 0x7 ;  /* 0x0000002018127291 */ /* 0x000fe4000f8e38ff */
[----:B-1----:R-:W-:-:S06]  /*3860*/  UISETP.GE.AND UP0, UPT, UR4, 0x1, UPT ;  /* 0x000000010400788c */ /* 0x002fcc000bf06270 */
[----:B------:R-:W-:-:S05]  /*3870*/  PLOP3.LUT P0, PT, PT, PT, UP0, 0x80, 0x8 ;  /* 0x000000000008781c */ /* 0x000fca0003f0f008 */
[----:B------:R-:W-:-:S08]  /*3880*/  @UP0 ULEA UR4, UR15, UR17, 0x3 ;  /* 0x000000110f040291 */ /* 0x000fd0000f8e18ff */
[----:B------:R-:W-:-:S04]  /*3890*/  @P0 SHF.L.U32 R0, R2, 0x1f, RZ ;  /* 0x0000001f02000819 */ /* 0x000fc800000006ff */
[----:B------:R1:W2:Y:S01]  /*38a0*/  @P0 SYNCS.PHASECHK.TRANS64.TRYWAIT P2, [UR4], R0 ;  /* 0x00000000ff0005a7 */ /* 0x0002a20008041104 */
[----:B------:R-:W3:Y:S02]  /*38b0*/  SYNCS.PHASECHK.TRANS64.TRYWAIT P0, [UR23+0xc0], R5 ;  /* 0x0000c005ff0075a7 */ /* 0x000ee40008001117 */
[----:B-123--:R-:W-:Y:S05]  /*38c0*/  @!P0 BRA `(.L_x_68) ;  /* 0x0000006800648947 */ /* 0x00efea0003800000 */
.L_x_160:
[----:B------:R-:W-:Y:S01]  /*38d0*/  UMOV UR19, UR14 ;  /* 0x0000000e00137c82 */ /* 0x000fe20008000000 */
[----:B------:R-:W-:Y:S05]  /*38e0*/  BRA.U !UP0, `(.L_x_69) ;  /* 0x0000000108987547 */ /* 0x000fea000b800000 */
[----:B------:R-:W-:Y:S02]  /*38f0*/  UIADD3 UR19, UPT, UPT, UR31, UR14, URZ ;  /* 0x0000000e1f137290 */ /* 0x000fe4000fffe0ff */
[----:B------:R-:W-:Y:S01]  /*3900*/  UPLOP3.LUT UP2, UPT, UPT, UPT, UPT, 0x40, 0x4 ;  /* 0x000000000004789c */ /* 0x000fe20003f4e870 */
[----:B------:R-:W-:Y:S01]  /*3910*/  UMOV UR16, UR25 ;  /* 0x0000001900107c82 */ /* 0x000fe20008000000 */
[----:B------:R-:W-:-:S09]  /*3920*/  UMOV UR6, UR15 ;  /* 0x0000000f00067c82 */ /* 0x000fd20008000000 */
.L_x_72:
[----:B--2---:R-:W-:Y:S01]  /*3930*/  ULEA UR5, UR6, UR17, 0x3 ;  /* 0x0000001106057291 */ /* 0x004fe2000f8e18ff */
[----:B---3--:R-:W-:Y:S11]  /*3940*/  @P2 BRA `(.L_x_70) ;  /* 0x00000000000c2947 */ /* 0x008ff60003800000 */
[----:B-1----:R-:W-:Y:S04]  /*3950*/  SHF.L.U32 R5, R2, 0x1f, RZ ;  /* 0x0000001f02057819 */ /* 0x002fe800000006ff */
[----:B------:R-:W1:Y:S02]  /*3960*/  SYNCS.PHASECHK.TRANS64.TRYWAIT P0, [UR5], R5 ;  /* 0x00000005ff0075a7 */ /* 0x000e640008001105 */
[----:B-1----:R-:W-:Y:S05]  /*3970*/  @!P0 BRA `(.L_x_71) ;  /* 0x0000006800508947 */ /* 0x002fea0003800000 */
.L_x_70:
[----:B------:R-:W-:Y:S01]  /*3980*/  UISETP.NE.AND UP0, UPT, UR16, 0x1, UPT ;  /* 0x000000011000788c */ /* 0x000fe2000bf05270 */
[----:B------:R-:W-:Y:S01]  /*3990*/  PLOP3.LUT P2, PT, PT, PT, PT, 0x80, 0x8 ;  /* 0x000000000008781c */ /* 0x000fe20003f4f070 */
[----:B------:R-:W-:Y:S02]  /*39a0*/  UIADD3 UR4, UPT, UPT, UR6, 0x1, URZ ;  /* 0x0000000106047890 */ /* 0x000fe4000fffe0ff */
[----:B------:R-:W-:Y:S02]  /*39b0*/  ULEA UR12, UR6, UR22, 0x9 ;  /* 0x00000016060c7291 */ /* 0x000fe4000f8e48ff */
[----:B------:R-:W-:Y:S01]  /*39c0*/  UISETP.NE.AND UP1, UPT, UR4, 0x3, UPT ;  /* 0x000000030400788c */ /* 0x000fe2000bf25270 */
[----:B------:R-:W-:Y:S01]  /*39d0*/  PLOP3.LUT P0, PT, PT, PT, UP0, 0x80, 0x8 ;  /* 0x000000000008781c */ /* 0x000fe20003f0f008 */
[----:B------:R-:W-:Y:S02]  /*39e0*/  UIADD3 UR10, UPT, UPT, UR12, 0x2, URZ ;  /* 0x000000020c0a7890 */ /* 0x000fe4000fffe0ff */
[----:B------:R-:W-:Y:S02]  /*39f0*/  USEL UR7, URZ, 0x1, UP1 ;  /* 0x00000001ff077887 */ /* 0x000fe40008800000 */
[----:B------:R-:W-:Y:S02]  /*3a00*/  USEL UR15, UR4, URZ, UP1 ;  /* 0x000000ff040f7287 */ /* 0x000fe40008800000 */
[----:B------:R-:W-:Y:S02]  /*3a10*/  UIADD3 UR14, UPT, UPT, UR14, 0x1, URZ ;  /* 0x000000010e0e7890 */ /* 0x000fe4000fffe0ff */
[----:B------:R-:W-:Y:S01]  /*3a20*/  @UP0 ULEA UR4, UR15, UR17, 0x3 ;  /* 0x000000110f040291 */ /* 0x000fe2000f8e18ff */
[----:B------:R-:W-:Y:S01]  /*3a30*/  LOP3.LUT R2, R2, UR7, RZ, 0x3c, !PT ;  /* 0x0000000702027c12 */ /* 0x000fe2000f8e3cff */
[----:B------:R-:W-:Y:S01]  /*3a40*/  UIADD3 UR7, UPT, UPT, UR5, 0x18, URZ ;  /* 0x0000001805077890 */ /* 0x000fe2000fffe0ff */
[----:B------:R-:W-:Y:S02]  /*3a50*/  UMOV UR13, 0x80004020 ;  /* 0x80004020000d7882 */ /* 0x000fe40000000000 */
[----:B-1----:R-:W-:Y:S01]  /*3a60*/  @P0 SHF.L.U32 R0, R2, 0x1f, RZ ;  /* 0x0000001f02000819 */ /* 0x002fe200000006ff */
[----:B------:R-:W-:Y:S01]  /*3a70*/  UMOV UR5, 0x80004020 ;  /* 0x8000402000057882 */ /* 0x000fe20000000000 */
[----:B------:R-:W-:Y:S01]  /*3a80*/  UMOV UR11, 0x80004020 ;  /* 0x80004020000b7882 */ /* 0x000fe20000000000 */
[----:B------:R-:W-:Y:S01]  /*3a90*/  UMOV UR9, 0x80004020 ;  /* 0x8000402000097882 */ /* 0x000fe20000000000 */
[----:B------:R2:W3:Y:S01]  /*3aa0*/  @P0 SYNCS.PHASECHK.TRANS64.TRYWAIT P2, [UR4], R0 ;  /* 0x00000000ff0005a7 */ /* 0x0004e20008041104 */
[----:B------:R-:W-:Y:S02]  /*3ab0*/  ULEA UR4, UR6, UR21, 0x8 ;  /* 0x0000001506047291 */ /* 0x000fe4000f8e40ff */
[----:B------:R-:W-:Y:S02]  /*3ac0*/  UISETP.NE.AND UP0, UPT, UR14, UR19, UPT ;  /* 0x000000130e00728c */ /* 0x000fe4000bf05270 */
[----:B------:R-:W-:Y:S02]  /*3ad0*/  UIADD3 UR8, UPT, UPT, UR4, 0x2, URZ ;  /* 0x0000000204087890 */ /* 0x000fe4000fffe0ff */
[----:B------:R-:W-:Y:S01]  /*3ae0*/  UIADD3 UR16, UPT, UPT, UR16, -0x1, URZ ;  /* 0xffffffff10107890 */ /* 0x000fe2000fffe0ff */
[----:B------:R-:W-:Y:S02]  /*3af0*/  UMOV UR6, UR15 ;  /* 0x0000000f00067c82 */ /* 0x000fe40008000000 */
[----:B------:R2:W-:Y:S01]  /*3b00*/  UTCQMMA.2CTA gdesc[UR4], gdesc[UR12], tmem[UR18], tmem[UR28], idesc[UR29], UP2 ;  /* 0x00ff1c0c040075ea */ /* 0x0005e20009200312 */
[----:B------:R-:W-:Y:S03]  /*3b10*/  UPLOP3.LUT UP2, UPT, UPT, UPT, UPT, 0x80, 0x8 ;  /* 0x000000000008789c */ /* 0x000fe60003f4f070 */
[----:B------:R2:W-:Y:S01]  /*3b20*/  UTCQMMA.2CTA gdesc[UR8], gdesc[UR10], tmem[UR18], tmem[UR26], idesc[UR27], UPT ;  /* 0x00ff1a0a080075ea */ /* 0x0005e2000ba00312 */
[----:B------:R2:W-:Y:S01]  /*3b30*/  UTCBAR.2CTA.MULTICAST [UR7], URZ, UR20 ;  /* 0x000000ff070073e9 */ /* 0x0005e20008200814 */
[----:B------:R-:W-:Y:S06]  /*3b40*/  BRA.U UP0, `(.L_x_72) ;  /* 0xfffffffd00787547 */ /* 0x000fec000b83ffff */
.L_x_69:
[----:B--2---:R-:W-:Y:S01]  /*3b50*/  UIADD3 UR4, UPT, UPT, UR23, 0xa0, URZ ;  /* 0x000000a017047890 */ /* 0x004fe2000fffe0ff */
[----:B------:R-:W-:-:S08]  /*3b60*/  UMOV UR14, UR19 ;  /* 0x00000013000e7c82 */ /* 0x000fd00008000000 */
[----:B------:R2:W-:Y:S01]  /*3b70*/  UTCBAR.2CTA.MULTICAST [UR4], URZ, UR30 ;  /* 0x000000ff040073e9 */ /* 0x0005e2000820081e */
[----:B------:R-:W-:Y:S02]  /*3b80*/  NOP ;  /* 0x0000000000007918 */ /* 0x000fe40000000000 */
.L_x_67:
[----:B--2---:R-:W-:Y:S01]  /*3b90*/  UIADD3 UR4, UPT, UPT, UR24, 0x1, URZ ;  /* 0x0000000118047890 */ /* 0x004fe2000fffe0ff */
[----:B------:R-:W-:-:S03]  /*3ba0*/  ISETP.NE.AND P0, PT, R8, 0x2, PT ;  /* 0x000000020800780c */ /* 0x000fc60003f05270 */
[----:B------:R-:W-:Y:S01]  /*3bb0*/  UISETP.NE.AND UP0, UPT, UR4, 0x4, UPT ;  /* 0x000000040400788c */ /* 0x000fe2000bf05270 */
[----:B-1----:R-:W-:Y:S02]  /*3bc0*/  SEL R0, RZ, 0x1, P0 ;  /* 0x00000001ff007807 */ /* 0x002fe40000000000 */
[----:B------:R-:W-:Y:S01]  /*3bd0*/  SEL R8, R8, RZ, P0 ;  /* 0x000000ff08087207 */ /* 0x000fe20000000000 */
[----:B------:R-:W-:Y:S01]  /*3be0*/  USEL UR5, URZ, 0x1, UP0 ;  /* 0x00000001ff057887 */ /* 0x000fe20008000000 */
[----:B------:R-:W-:Y:S01]  /*3bf0*/  LOP3.LUT R3, R3, R0, RZ, 0x3c, !PT ;  /* 0x0000000003037212 */ /* 0x000fe200078e3cff */
[----:B------:R-:W-:-:S04]  /*3c00*/  USEL UR24, UR4, URZ, UP0 ;  /* 0x000000ff04187287 */ /* 0x000fc80008000000 */
[----:B------:R-:W-:Y:S01]  /*3c10*/  LOP3.LUT R9, R9, UR5, RZ, 0x3c, !PT ;  /* 0x0000000509097c12 */ /* 0x000fe2000f8e3cff */
[----:B------:R-:W-:Y:S07]  /*3c20*/  @P1 BRA `(.L_x_73) ;  /* 0xfffffff800b01947 */ /* 0x000fee000383ffff */
[----:B------:R-:W1:Y:S01]  /*3c30*/  S2UR UR8, SR_CgaCtaId ;  /* 0x00000000000879c3 */ /* 0x000e620000008800 */
[----:B------:R-:W-:Y:S01]  /*3c40*/  ELECT P0, URZ, PT ;  /* 0x0000000000ff782f */ /* 0x000fe20003800000 */
[----:B------:R-:W-:Y:S01]  /*3c50*/  HFMA2 R0, -RZ, RZ, 0, 5.9604644775390625e-08 ;  /* 0x00000001ff007431 */ /* 0x000fe200000001ff */
[----:B------:R-:W-:-:S05]  /*3c60*/  UMOV UR4, 0x40 ;  /* 0x0000004000047882 */ /* 0x000fca0000000000 */
[----:B------:R-:W-:Y:S01]  /*3c70*/  UVIRTCOUNT.DEALLOC.SMPOOL 0x80 ;  /* 0x000000800000784c */ /* 0x000fe20000000000 */
[----:B------:R-:W-:Y:S02]  /*3c80*/  UISETP.NE.AND UP1, UPT, UR33, URZ, UPT ;  /* 0x000000ff2100728c */ /* 0x000fe4000bf25270 */
[----:B-1----:R-:W-:-:S09]  /*3c90*/  ULEA UR8, UR8, UR4, 0x18 ;  /* 0x0000000408087291 */ /* 0x002fd2000f8ec0ff */
[----:B------:R1:W-:Y:S01]  /*3ca0*/  @P0 STS.U8 [UR8+0x1c], R0 ;  /* 0x00001c00ff000988 */ /* 0x0003e20008000008 */
[----:B------:R-:W-:Y:S05]  /*3cb0*/  BRA.U UP1, `(.L_x_74) ;  /* 0x0000000101a07547 */ /* 0x000fea000b800000 */
[----:B------:R-:W-:Y:S01]  /*3cc0*/  UIADD3 UR7, UPT, UPT, UR17, 0xc0, URZ ;  /* 0x000000c011077890 */ /* 0x000fe2000fffe0ff */
[----:B------:R-:W-:-:S03]  /*3cd0*/  SHF.L.U32 R3, R9, 0x1f, RZ ;  /* 0x0000001f09037819 */ /* 0x000fc600000006ff */
[----:B------:R-:W-:-:S09]  /*3ce0*/  ULEA UR4, UR24, UR7, 0x3 ;  /* 0x0000000718047291 */ /* 0x000fd2000f8e18ff */
[----:B------:R-:W2:Y:S02]  /*3cf0*/  SYNCS.PHASECHK.TRANS64.TRYWAIT P0, [UR4], R3 ;  /* 0x00000003ff0075a7 */ /* 0x000ea40008001104 */
[----:B--2---:R-:W-:Y:S05]  /*3d00*/  @!P0 BRA `(.L_x_75) ;  /* 0x0000006400848947 */ /* 0x004fea0003800000 */
.L_x_163:
        /* <DEDUP_REMOVED lines=9> */
.L_x_165:
        /* <DEDUP_REMOVED lines=9> */
.L_x_167:
[----:B------:R-:W-:-:S04]  /*3e30*/  UIADD3 UR4, UPT, UPT, UR4, 0x1, URZ ;  /* 0x0000000104047890 */ /* 0x000fc8000fffe0ff */
[----:B------:R-:W-:-:S04]  /*3e40*/  UISETP.NE.AND UP0, UPT, UR4, 0x4, UPT ;  /* 0x000000040400788c */ /* 0x000fc8000bf05270 */
[----:B------:R-:W-:Y:S02]  /*3e50*/  USEL UR5, URZ, 0x1, UP0 ;  /* 0x00000001ff057887 */ /* 0x000fe40008000000 */
[----:B------:R-:W-:-:S04]  /*3e60*/  USEL UR4, UR4, URZ, UP0 ;  /* 0x000000ff04047287 */ /* 0x000fc80008000000 */
[----:B------:R-:W-:Y:S01]  /*3e70*/  ULEA UR4, UR4, UR7, 0x3 ;  /* 0x0000000704047291 */ /* 0x000fe2000f8e18ff */
[----:B-1----:R-:W-:-:S04]  /*3e80*/  LOP3.LUT R3, R2, UR5, RZ, 0x3c, !PT ;  /* 0x0000000502037c12 */ /* 0x002fc8000f8e3cff */
[----:B------:R-:W-:Y:S01]  /*3e90*/  SHF.L.U32 R3, R3, 0x1f, RZ ;  /* 0x0000001f03037819 */ /* 0x000fe200000006ff */
[----:B------:R-:W-:-:S04]  /*3ea0*/  IMAD.U32 R0, RZ, RZ, UR4 ;  /* 0x00000004ff007e24 */ /* 0x000fc8000f8e00ff */
[----:B------:R1:W2:Y:S03]  /*3eb0*/  SYNCS.PHASECHK.TRANS64.TRYWAIT P0, [R0+URZ], R3 ;  /* 0x00000003000075a7 */ /* 0x0002a600080011ff */
[----:B--2---:R-:W-:Y:S05]  /*3ec0*/  @!P0 NANOSLEEP.SYNCS 0x989680 ;  /* 0x009896800000895d */ /* 0x004fea0003900000 */
[----:B------:R-:W2:Y:S02]  /*3ed0*/  @!P0 SYNCS.PHASECHK.TRANS64 P0, [R0+URZ], R3 ;  /* 0x00000003000085a7 */ /* 0x000ea400080010ff */
[----:B--2---:R-:W-:Y:S05]  /*3ee0*/  @P0 BRA `(.L_x_78) ;  /* 0x0000000000200947 */ /* 0x004fea0003800000 */
.L_x_79:
[----:B--2---:R2:W4:Y:S02]  /*3ef0*/  SYNCS.PHASECHK.TRANS64.TRYWAIT P0, [R0+URZ], R3 ;  /* 0x00000003000075a7 */ /* 0x00452400080011ff */
[----:B----4-:R-:W-:Y:S05]  /*3f00*/  @!P0 NANOSLEEP.SYNCS 0x989680 ;  /* 0x009896800000895d */ /* 0x010fea0003900000 */
[----:B------:R-:W4:Y:S02]  /*3f10*/  @!P0 SYNCS.PHASECHK.TRANS64 P0, [R0+URZ], R3 ;  /* 0x00000003000085a7 */ /* 0x000f2400080010ff */
[----:B----4-:R-:W-:Y:S05]  /*3f20*/  @!P0 BRA `(.L_x_79) ;  /* 0xfffffffc00f08947 */ /* 0x010fea000383ffff */
[----:B------:R-:W-:Y:S05]  /*3f30*/  BRA `(.L_x_78) ;  /* 0x00000000000c7947 */ /* 0x000fea0003800000 */
.L_x_74:
[----:B------:R-:W-:-:S04]  /*3f40*/  UIADD3 UR4, UPT, UPT, UR17, 0x100, URZ ;  /* 0x0000010011047890 */ /* 0x000fc8000fffe0ff */
[----:B------:R-:W-:-:S09]  /*3f50*/  UPRMT UR4, UR34, 0x654, UR4 ;  /* 0x0000065422047896 */ /* 0x000fd20008000004 */
[----:B------:R-:W-:Y:S03]  /*3f60*/  SYNCS.ARRIVE.TRANS64.RED.A1T0 RZ, [UR4], RZ ;  /* 0x000000ffffff79a7 */ /* 0x000fe60008100404 */
.L_x_78:
[----:B-12---:R-:W-:Y:S01]  /*3f70*/  SHF.L.U32 R3, RZ, 0x1f, RZ ;  /* 0x0000001fff037819 */ /* 0x006fe200000006ff */
[----:B------:R-:W-:Y:S01]  /*3f80*/  UIADD3 UR4, UPT, UPT, UR17, 0x100, URZ ;  /* 0x0000010011047890 */ /* 0x000fe2000fffe0ff */
[----:B------:R-:W-:Y:S02]  /*3f90*/  PLOP3.LUT P0, PT, PT, PT, UP1, 0x80, 0x8 ;  /* 0x000000000008781c */ /* 0x000fe40003f0f018 */
[----:B------:R-:W1:Y:S02]  /*3fa0*/  SYNCS.PHASECHK.TRANS64.TRYWAIT P1, [UR17+0x100], R3 ;  /* 0x00010003ff0075a7 */ /* 0x000e640008021111 */
[----:B-1----:R-:W-:Y:S09]  /*3fb0*/  @!P1 BRA `(.L_x_80) ;  /* 0x0000006400209947 */ /* 0x002ff20003800000 */
.L_x_169:
[----:B------:R-:W-:Y:S01]  /*3fc0*/  @!UP1 UPRMT UR4, UR34, 0x654, UR4 ;  /* 0x0000065422049896 */ /* 0x000fe20008000004 */
[----:B------:R-:W-:Y:S01]  /*3fd0*/  UMOV UR5, 0xffff ;  /* 0x0000ffff00057882 */ /* 0x000fe20000000000 */
[----:B------:R-:W-:-:S07]  /*3fe0*/  UMOV UR6, 0x1 ;  /* 0x0000000100067882 */ /* 0x000fce0000000000 */
[----:B------:R-:W-:Y:S01]  /*3ff0*/  @!P0 SYNCS.ARRIVE.TRANS64.RED.A1T0 RZ, [UR4], RZ ;  /* 0x000000ffffff89a7 */ /* 0x000fe20008100404 */
[----:B------:R-:W-:Y:S01]  /*4000*/  NOP ;  /* 0x0000000000007918 */ /* 0x000fe20000000000 */
[----:B-1----:R-:W1:Y:S01]  /*4010*/  LDS R0, [UR8+0x14] ;  /* 0x00001408ff007984 */ /* 0x002e620008000800 */
[----:B------:R-:W-:-:S04]  /*4020*/  ULOP3.LUT UR4, UR32, 0xffff, URZ, 0xc0, !UPT ;  /* 0x0000ffff20047892 */ /* 0x000fc8000f8ec0ff */
[----:B------:R-:W-:-:S04]  /*4030*/  USHF.R.U32.HI UR4, URZ, 0x5, UR4 ;  /* 0x00000005ff047899 */ /* 0x000fc80008011604 */
[----:B------:R-:W-:Y:S02]  /*4040*/  USHF.L.U32 UR5, UR5, UR4, URZ ;  /* 0x0000000405057299 */ /* 0x000fe400080006ff */
[----:B------:R-:W-:-:S04]  /*4050*/  USHF.L.U32 UR4, UR6, UR4, URZ ;  /* 0x0000000406047299 */ /* 0x000fc800080006ff */
[----:B-1----:R-:W-:-:S04]  /*4060*/  LOP3.LUT R0, R0, UR5, RZ, 0xc0, !PT ;  /* 0x0000000500007c12 */ /* 0x002fc8000f8ec0ff */
[----:B------:R-:W-:-:S13]  /*4070*/  ISETP.NE.AND P0, PT, R0, UR5, PT ;  /* 0x0000000500007c0c */ /* 0x000fda000bf05270 */
[----:B------:R-:W-:Y:S05]  /*4080*/  @P0 BRA `(.L_x_81) ;  /* 0x0000000000580947 */ /* 0x000fea0003800000 */
[----:B------:R-:W1:Y:S02]  /*4090*/  LDS R0, [UR8+0x18] ;  /* 0x00001808ff007984 */ /* 0x000e640008000800 */
[----:B-1----:R-:W-:-:S04]  /*40a0*/  LOP3.LUT R0, R0, UR4, RZ, 0xc0, !PT ;  /* 0x0000000400007c12 */ /* 0x002fc8000f8ec0ff */
[----:B------:R-:W-:-:S13]  /*40b0*/  ISETP.NE.AND P0, PT, R0, UR4, PT ;  /* 0x0000000400007c0c */ /* 0x000fda000bf05270 */
[----:B------:R-:W-:Y:S05]  /*40c0*/  @P0 BRA `(.L_x_82) ;  /* 0x00000000003c0947 */ /* 0x000fea0003800000 */
[----:B------:R-:W1:Y:S01]  /*40d0*/  S2R R2, SR_LANEID ;  /* 0x0000000000027919 */ /* 0x000e620000000000 */
[----:B------:R-:W-:Y:S01]  /*40e0*/  ULOP3.LUT UR5, URZ, UR5, URZ, 0x33, !UPT ;  /* 0x00000005ff057292 */ /* 0x000fe2000f8e33ff */
[----:B------:R-:W-:Y:S01]  /*40f0*/  LOP3.LUT R4, RZ, UR4, RZ, 0x33, !PT ;  /* 0x00000004ff047c12 */ /* 0x000fe2000f8e33ff */
[----:B------:R-:W-:Y:S02]  /*4100*/  VOTEU.ANY UR4, UPT, PT ;  /* 0x0000000000047886 */ /* 0x000fe400038e0100 */
[----:B------:R-:W-:Y:S01]  /*4110*/  UFLO.U32 UR4, UR4 ;  /* 0x00000004000472bd */ /* 0x000fe200080e0000 */
[----:B------:R-:W2:Y:S01]  /*4120*/  REDUX UR6, R4 ;  /* 0x00000000040673c4 */ /* 0x000ea20000000000 */
[----:B------:R-:W-:-:S06]  /*4130*/  IMAD.U32 R0, RZ, RZ, UR5 ;  /* 0x00000005ff007e24 */ /* 0x000fcc000f8e00ff */
[----:B------:R4:W-:Y:S01]  /*4140*/  UTCATOMSWS.AND URZ, UR5 ;  /* 0x0000000500ff79e3 */ /* 0x0009e20008000000 */
[----:B------:R-:W3:Y:S01]  /*4150*/  REDUX UR7, R0 ;  /* 0x00000000000773c4 */ /* 0x000ee20000000000 */
[----:B-1----:R-:W-:Y:S01]  /*4160*/  ISETP.EQ.U32.AND P0, PT, R2, UR4, PT ;  /* 0x0000000402007c0c */ /* 0x002fe2000bf02070 */
[----:B--2---:R-:W-:Y:S01]  /*4170*/  IMAD.U32 R2, RZ, RZ, UR6 ;  /* 0x00000006ff027e24 */ /* 0x004fe2000f8e00ff */
[----:B---3--:R-:W-:-:S11]  /*4180*/  MOV R3, UR7 ;  /* 0x0000000700037c02 */ /* 0x008fd60008000f00 */
[----:B------:R4:W-:Y:S04]  /*4190*/  @P0 ATOMS.AND RZ, [UR8+0x14], R3 ;  /* 0x00001403ffff098c */ /* 0x0009e8000a800008 */
[----:B------:R4:W-:Y:S01]  /*41a0*/  @P0 ATOMS.AND RZ, [UR8+0x18], R2 ;  /* 0x00001802ffff098c */ /* 0x0009e2000a800008 */
[----:B------:R-:W-:Y:S05]  /*41b0*/  BRA `(.L_x_83) ;  /* 0x0000000000147947 */ /* 0x000fea0003800000 */
.L_x_82:
[----:B------:R-:W-:Y:S02]  /*41c0*/  MOV R2, 0x41e0 ;  /* 0x000041e000027802 */ /* 0x000fe40000000f00 */
[----:B---3-5:R-:W-:Y:S05]  /*41d0*/  CALL.REL.NOINC `($__internal_0_$__cuda_sm10x_tcgen05_guardrail_trap_col_being_dealloced_not_returned_by_alloc) ;  /* 0x0000006400fc7944 */ /* 0x028fea0003c00000 */
[----:B------:R-:W-:Y:S05]  /*41e0*/  BRA `(.L_x_83) ;  /* 0x0000000000087947 */ /* 0x000fea0003800000 */
.L_x_81:
[----:B------:R-:W-:Y:S02]  /*41f0*/  MOV R2, 0x4210 ;  /* 0x0000421000027802 */ /* 0x000fe40000000f00 */
[----:B---3-5:R-:W-:Y:S05]  /*4200*/  CALL.REL.NOINC `($__internal_2_$__cuda_sm10x_tcgen05_guardrail_trap_unallocated_columns_being_dealloced) ;  /* 0x0000006800087944 */ /* 0x028fea0003c00000 */
.L_x_83:
[----:B------:R-:W-:Y:S01]  /*4210*/  NOP ;  /* 0x0000000000007918 */ /* 0x000fe20000000000 */
[----:B----4-:R-:W-:Y:S05]  /*4220*/  EXIT ;  /* 0x000000000000794d */ /* 0x010fea0003800000 */
.L_x_54:
[----:B------:R-:W-:-:S09]  /*4230*/  UISETP.NE.OR UP0, UPT, UR13, 0x3, !UP3 ;  /* 0x000000030d00788c */ /* 0x000fd2000df05670 */
[----:B------:R-:W-:Y:S05]  /*4240*/  BRA.U UP0, `(.L_x_84) ;  /* 0x0000001100c07547 */ /* 0x000fea000b800000 */
[----:B------:R-:W1:Y:S01]  /*4250*/  LDCU UR31, c[0x0][0x370] ;  /* 0x00006e00ff1f77ac */ /* 0x000e620008000800 */
[----:B------:R-:W2:Y:S01]  /*4260*/  LDC.64 R16, c[0x0][0x348] ;  /* 0x0000d200ff107b82 */ /* 0x000ea20000000a00 */
[----:B------:R-:W-:Y:S02]  /*4270*/  HFMA2 R13, -RZ, RZ, 0, 0 ;  /* 0x00000000ff0d7431 */ /* 0x000fe400000001ff */
[----:B------:R-:W-:Y:S01]  /*4280*/  IMAD.MOV.U32 R15, RZ, RZ, 0x1 ;  /* 0x00000001ff0f7424 */ /* 0x000fe200078e00ff */
[----:B------:R-:W1:Y:S01]  /*4290*/  LDCU.128 UR48, c[0x0][0xb10] ;  /* 0x00016200ff3077ac */ /* 0x000e620008000c00 */
[----:B------:R-:W-:Y:S01]  /*42a0*/  IMAD.MOV.U32 R14, RZ, RZ, RZ ;  /* 0x000000ffff0e7224 */ /* 0x000fe200078e00ff */
[----:B------:R-:W-:Y:S01]  /*42b0*/  MOV R7, 0x1000 ;  /* 0x0000100000077802 */ /* 0x000fe20000000f00 */
[----:B------:R-:W3:Y:S01]  /*42c0*/  LDCU UR30, c[0x0][0x374] ;  /* 0x00006e80ff1e77ac */ /* 0x000ee20008000800 */
[----:B------:R-:W4:Y:S01]  /*42d0*/  LDC.64 R2, c[0x0][0x888] ;  /* 0x00022200ff027b82 */ /* 0x000f220000000a00 */
[----:B------:R-:W3:Y:S01]  /*42e0*/  LDCU UR15, c[0x0][0xb0c] ;  /* 0x00016180ff0f77ac */ /* 0x000ee20008000800 */
[----:B------:R-:W2:Y:S06]  /*42f0*/  LDCU UR54, c[0x0][0xb20] ;  /* 0x00016400ff3677ac */ /* 0x000eac0008000800 */
[----:B------:R-:W4:Y:S01]  /*4300*/  LDC.64 R4, c[0x0][0x890] ;  /* 0x00022400ff047b82 */ /* 0x000f220000000a00 */
[----:B------:R-:W2:Y:S01]  /*4310*/  LDCU UR4, c[0x0][0xb30] ;  /* 0x00016600ff0477ac */ /* 0x000ea20008000800 */
[----:B------:R-:W-:Y:S01]  /*4320*/  UMOV UR21, 0x400 ;  /* 0x0000040000157882 */ /* 0x000fe20000000000 */
[----:B-1----:R-:W-:-:S02]  /*4330*/  UIMAD.WIDE.U32 UR6, UR31, UR48, URZ ;  /* 0x000000301f0672a5 */ /* 0x002fc4000f8e00ff */
[----:B---3--:R-:W-:Y:S02]  /*4340*/  UIMAD.WIDE.U32 UR8, UR30, UR51, URZ ;  /* 0x000000331e0872a5 */ /* 0x008fe4000f8e00ff */
[----:B------:R-:W-:Y:S02]  /*4350*/  ULEA UR21, UR58, UR21, 0x18 ;  /* 0x000000153a157291 */ /* 0x000fe4000f8ec0ff */
[----:B------:R-:W-:Y:S02]  /*4360*/  UPLOP3.LUT UP2, UPT, UPT, UPT, UPT, 0x40, 0x4 ;  /* 0x000000000004789c */ /* 0x000fe40003f4e870 */
[----:B------:R-:W-:Y:S02]  /*4370*/  UIADD3 UR37, UPT, UPT, UR21, 0x48, URZ ;  /* 0x0000004815257890 */ /* 0x000fe4000fffe0ff */
[----:B------:R-:W-:Y:S02]  /*4380*/  UIADD3 UR41, UPT, UPT, UR21, 0x30, URZ ;  /* 0x0000003015297890 */ /* 0x000fe4000fffe0ff */
[----:B------:R-:W-:-:S02]  /*4390*/  UIADD3 UR33, UPT, UPT, UR21, 0x38, URZ ;  /* 0x0000003815217890 */ /* 0x000fc4000fffe0ff */
[----:B------:R-:W-:Y:S01]  /*43a0*/  UIADD3 UR25, UPT, UPT, UR21, 0x40, URZ ;  /* 0x0000004015197890 */ /* 0x000fe2000fffe0ff */
[----:B------:R-:W-:Y:S01]  /*43b0*/  UMOV UR6, UR7 ;  /* 0x0000000700067c82 */ /* 0x000fe20008000000 */
[----:B------:R-:W-:Y:S01]  /*43c0*/  UMOV UR47, UR9 ;  /* 0x00000009002f7c82 */ /* 0x000fe20008000000 */
[----:B------:R-:W-:Y:S02]  /*43d0*/  UISETP.GE.AND UP0, UPT, UR45, 0x1, UPT ;  /* 0x000000012d00788c */ /* 0x000fe4000bf06270 */
[----:B------:R-:W-:Y:S01]  /*43e0*/  UISETP.NE.AND UP4, UPT, UR45, 0x1, UPT ;  /* 0x000000012d00788c */ /* 0x000fe2000bf85270 */
[----:B------:R-:W1:Y:S01]  /*43f0*/  LDCU.64 UR22, c[0x0][0xb28] ;  /* 0x00016500ff1677ac */ /* 0x000e620008000a00 */
[----:B------:R-:W-:Y:S02]  /*4400*/  UISETP.NE.AND UP6, UPT, UR15, 0x1, UPT ;  /* 0x000000010f00788c */ /* 0x000fe4000bfc5270 */
[----:B------:R-:W-:Y:S02]  /*4410*/  UISETP.NE.AND UP5, UPT, UR50, 0x1, UPT ;  /* 0x000000013200788c */ /* 0x000fe4000bfa5270 */
[----:B------:R-:W-:-:S02]  /*4420*/  UPRMT UR37, UR58, 0x654, UR37 ;  /* 0x000006543a257896 */ /* 0x000fc40008000025 */
[----:B------:R-:W-:Y:S02]  /*4430*/  USHF.R.U32.HI UR52, URZ, UR49, UR6 ;  /* 0x00000031ff347299 */ /* 0x000fe40008011606 */
[----:B------:R-:W-:Y:S02]  /*4440*/  UPRMT UR46, UR58, 0x654, UR41 ;  /* 0x000006543a2e7896 */ /* 0x000fe40008000029 */
[----:B------:R-:W-:Y:S02]  /*4450*/  UPRMT UR39, UR58, 0x654, UR33 ;  /* 0x000006543a277896 */ /* 0x000fe40008000021 */
[----:B------:R-:W-:Y:S02]  /*4460*/  UPRMT UR38, UR58, 0x654, UR25 ;  /* 0x000006543a267896 */ /* 0x000fe40008000019 */
[----:B--2---:R-:W-:Y:S02]  /*4470*/  USHF.R.U32.HI UR47, URZ, UR54, UR47 ;  /* 0x00000036ff2f7299 */ /* 0x004fe4000801162f */
[----:B------:R-:W-:-:S11]  /*4480*/  UISETP.NE.AND UP3, UPT, UR4, 0x1, UPT ;  /* 0x000000010400788c */ /* 0x000fd6000bf65270 */
.L_x_95:
[C---:B------:R-:W-:Y:S02]  /*4490*/  LEA R12, R14.reuse, UR21, 0x3 ;  /* 0x000000150e0c7c11 */ /* 0x040fe4000f8e18ff */
[----:B------:R-:W-:Y:S02]  /*44a0*/  SHF.L.U32 R9, R13, 0x1f, RZ ;  /* 0x0000001f0d097819 */ /* 0x000fe400000006ff */
[----:B------:R-:W-:Y:S02]  /*44b0*/  LEA R10, R14, UR21, 0x4 ;  /* 0x000000150e0a7c11 */ /* 0x000fe4000f8e20ff */
[----:B------:R-:W2:Y:S02]  /*44c0*/  SYNCS.PHASECHK.TRANS64.TRYWAIT P0, [R12+URZ+0x80], R9 ;  /* 0x000080090c0075a7 */ /* 0x000ea400080011ff */
[----:B--23--:R-:W-:Y:S05]  /*44d0*/  @!P0 BRA `(.L_x_85) ;  /* 0x0000005c00f08947 */ /* 0x00cfea0003800000 */
.L_x_170:
[----:B--2---:R-:W2:Y:S01]  /*44e0*/  LDS.128 R8, [R10+0x110] ;  /* 0x000110000a087984 */ /* 0x004ea20000000c00 */
[----:B------:R-:W-:Y:S01]  /*44f0*/  UISETP.GE.AND UP0, UPT, UR45, 0x1, UPT ;  /* 0x000000012d00788c */ /* 0x000fe2000bf06270 */
[----:B------:R-:W-:Y:S01]  /*4500*/  @!PT LDS RZ, [RZ] ;  /* 0x00000000fffff984 */ /* 0x000fe20000000800 */
[----:B------:R-:W-:Y:S01]  /*4510*/  @!PT LDS RZ, [RZ] ;  /* 0x00000000fffff984 */ /* 0x000fe20000000800 */
[----:B------:R-:W-:Y:S01]  /*4520*/  @!PT LDS RZ, [RZ] ;  /* 0x00000000fffff984 */ /* 0x000fe20000000800 */
[----:B------:R-:W-:Y:S01]  /*4530*/  @!PT LDS RZ, [RZ] ;  /* 0x00000000fffff984 */ /* 0x000fe20000000800 */
[----:B------:R3:W-:Y:S06]  /*4540*/  MEMBAR.ALL.CTA ;  /* 0x0000000000007992 */ /* 0x0007ec0000008000 */
[----:B---3--:R-:W3:Y:S01]  /*4550*/  FENCE.VIEW.ASYNC.S ;  /* 0x00000000000073c6 */ /* 0x008ee20000000000 */
[----:B--2---:R-:W-:Y:S11]  /*4560*/  LOP3.LUT P0, RZ, R10, 0x1, RZ, 0xc0, !PT ;  /* 0x000000010aff7812 */ /* 0x004ff6000780c0ff */
[----:B------:R-:W-:Y:S02]  /*4570*/  @!UPT UIADD3 URZ, UPT, UPT, URZ, URZ, URZ ;  /* 0x000000fffffff290 */ /* 0x000fe4000fffe0ff */
[----:B---3--:R-:W-:Y:S01]  /*4580*/  VOTEU.ANY UP1, P0 ;  /* 0x0000000000ff7886 */ /* 0x008fe20000020100 */
[----:B------:R-:W-:Y:S11]  /*4590*/  PLOP3.LUT P0, PT, PT, PT, UP1, 0x80, 0x8 ;  /* 0x000000000008781c */ /* 0x000ff60003f0f018 */
[----:B------:R-:W-:Y:S02]  /*45a0*/  @!UPT UIADD3 URZ, UPT, UPT, URZ, URZ, URZ ;  /* 0x000000fffffff290 */ /* 0x000fe4000fffe0ff */
[----:B------:R-:W-:Y:S02]  /*45b0*/  @P0 SHF.R.U32.HI R0, RZ, 0x10, R9 ;  /* 0x00000010ff000819 */ /* 0x000fe40000011609 */
[----:B------:R-:W-:Y:S02]  /*45c0*/  @P0 MOV R6, R8 ;  /* 0x0000000800060202 */ /* 0x000fe40000000f00 */
[----:B------:R-:W-:Y:S01]  /*45d0*/  @P0 R2UR UR4, R0 ;  /* 0x00000000000402ca */ /* 0x000fe200000e0000 */
[----:B------:R-:W-:Y:S01]  /*45e0*/  VIADD R0, R12, 0x90 ;  /* 0x000000900c007836 */ /* 0x000fe20000000000 */
[----:B------:R-:W-:Y:S02]  /*45f0*/  @P0 LOP3.LUT R8, R9, 0xffff, RZ, 0xc0, !PT ;  /* 0x0000ffff09080812 */ /* 0x000fe400078ec0ff */
[----:B------:R-:W-:Y:S02]  /*4600*/  @P0 R2UR UR6, R6 ;  /* 0x00000000060602ca */ /* 0x000fe400000e0000 */
[----:B------:R-:W-:Y:S02]  /*4610*/  PRMT R0, RZ, 0x654, R0 ;  /* 0x00000654ff007816 */ /* 0x000fe40000000000 */
[----:B------:R-:W-:Y:S02]  /*4620*/  @P0 R2UR UR5, R8 ;  /* 0x00000000080502ca */ /* 0x000fe400000e0000 */
[----:B------:R2:W-:Y:S03]  /*4630*/  SYNCS.ARRIVE.TRANS64.RED.A1T0 RZ, [R0+URZ], RZ ;  /* 0x000000ff00ff79a7 */ /* 0x0005e600081004ff */
[----:B------:R-:W-:Y:S04]  /*4640*/  @UP1 UMOV UR29, UR4 ;  /* 0x00000004001d1c82 */ /* 0x000fe80008000000 */
[----:B------:R-:W-:Y:S04]  /*4650*/  @UP1 UMOV UR14, UR6 ;  /* 0x00000006000e1c82 */ /* 0x000fe80008000000 */
[----:B------:R-:W-:Y:S01]  /*4660*/  @UP1 UMOV UR13, UR5 ;  /* 0x00000005000d1c82 */ /* 0x000fe20008000000 */
[----:B------:R-:W-:Y:S05]  /*4670*/  BRA.U !UP0, `(.L_x_86) ;  /* 0x0000000108a47547 */ /* 0x000fea000b800000 */
[----:B------:R-:W-:Y:S02]  /*4680*/  UIMAD.WIDE.U32 UR16, UR13, UR51, URZ ;  /* 0x000000330d1072a5 */ /* 0x000fe4000f8e00ff */
[----:B------:R-:W-:Y:S02]  /*4690*/  UIMAD.WIDE.U32 UR18, UR14, UR48, URZ ;  /* 0x000000300e1272a5 */ /* 0x000fe4000f8e00ff */
[----:B------:R-:W-:Y:S02]  /*46a0*/  USEL UR4, UR30, UR47, !UP5 ;  /* 0x0000002f1e047287 */ /* 0x000fe4000e800000 */
[----:B------:R-:W-:Y:S02]  /*46b0*/  USEL UR7, UR31, UR52, !UP6 ;  /* 0x000000341f077287 */ /* 0x000fe4000f000000 */
[----:B-1----:R-:W-:Y:S02]  /*46c0*/  UIMAD.WIDE.U32 UR8, UR4, UR22, URZ ;  /* 0x00000016040872a5 */ /* 0x002fe4000f8e00ff */
[----:B------:R-:W-:Y:S01]  /*46d0*/  UIMAD.WIDE.U32 UR10, UR7, UR22, URZ ;  /* 0x00000016070a72a5 */ /* 0x000fe2000f8e00ff */
[----:B------:R-:W-:Y:S02]  /*46e0*/  UMOV UR5, UR17 ;  /* 0x0000001100057c82 */ /* 0x000fe40008000000 */
[----:B------:R-:W-:Y:S03]  /*46f0*/  USHF.R.U32.HI UR6, URZ, UR54, UR5 ;  /* 0x00000036ff067299 */ /* 0x000fe60008011605 */
[----:B------:R-:W-:Y:S01]  /*4700*/  UMOV UR5, UR19 ;  /* 0x0000001300057c82 */ /* 0x000fe20008000000 */
[----:B------:R-:W-:Y:S02]  /*4710*/  USEL UR6, UR13, UR6, !UP5 ;  /* 0x000000060d067287 */ /* 0x000fe4000e800000 */
[----:B------:R-:W-:Y:S03]  /*4720*/  USHF.R.U32.HI UR12, URZ, UR49, UR5 ;  /* 0x00000031ff0c7299 */ /* 0x000fe60008011605 */
[----:B------:R-:W-:Y:S02]  /*4730*/  UMOV UR5, UR9 ;  /* 0x0000000900057c82 */ /* 0x000fe40008000000 */
[----:B------:R-:W-:Y:S03]  /*4740*/  @UP4 USHF.R.U32.HI UR4, URZ, UR23, UR5 ;  /* 0x00000017ff044299 */ /* 0x000fe60008011605 */
[----:B------:R-:W-:Y:S01]  /*4750*/  UMOV UR5, UR11 ;  /* 0x0000000b00057c82 */ /* 0x000fe20008000000 */
[----:B------:R-:W-:Y:S02]  /*4760*/  UIMAD UR4, UR45, UR4, URZ ;  /* 0x000000042d0472a4 */ /* 0x000fe4000f8e02ff */
[----:B------:R-:W-:Y:S02]  /*4770*/  @UP4 USHF.R.U32.HI UR7, URZ, UR23, UR5 ;  /* 0x00000017ff074299 */ /* 0x000fe40008011605 */
[----:B------:R-:W-:Y:S02]  /*4780*/  UIMAD.WIDE.U32 UR10, UR6, UR22, URZ ;  /* 0x00000016060a72a5 */ /* 0x000fe4000f8e00ff */
[----:B------:R-:W-:Y:S02]  /*4790*/  USEL UR5, UR14, UR12, !UP6 ;  /* 0x0000000c0e057287 */ /* 0x000fe4000f000000 */
[----:B------:R-:W-:Y:S02]  /*47a0*/  UIMAD UR8, UR45, UR7, URZ ;  /* 0x000000072d0872a4 */ /* 0x000fe4000f8e02ff */
[----:B------:R-:W-:Y:S03]  /*47b0*/  UISETP.GE.AND UP0, UPT, UR6, UR4, UPT ;  /* 0x000000040600728c */ /* 0x000fe6000bf06270 */
[----:B------:R-:W-:Y:S01]  /*47c0*/  UMOV UR4, UR11 ;  /* 0x0000000b00047c82 */ /* 0x000fe20008000000 */
[----:B------:R-:W-:Y:S02]  /*47d0*/  UISETP.GE.OR UP0, UPT, UR5, UR8, UP0 ;  /* 0x000000080500728c */ /* 0x000fe40008706670 */
[----:B------:R-:W-:Y:S02]  /*47e0*/  USHF.R.U32.HI UR4, URZ, UR23, UR4 ;  /* 0x00000017ff047299 */ /* 0x000fe40008011604 */
[----:B------:R-:W-:Y:S02]  /*47f0*/  UIMAD.WIDE.U32 UR8, UR5, UR22, URZ ;  /* 0x00000016050872a5 */ /* 0x000fe4000f8e00ff */
[----:B------:R-:W-:Y:S04]  /*4800*/  USEL UR10, UR6, UR4, !UP4 ;  /* 0x00000004060a7287 */ /* 0x000fe8000e000000 */
[----:B------:R-:W-:Y:S01]  /*4810*/  UIADD3 UR11, UPT, UPT, -UR10, URZ, URZ ;  /* 0x000000ff0a0b7290 */ /* 0x000fe2000fffe1ff */
[----:B------:R-:W-:Y:S02]  /*4820*/  @!UP0 UMOV UR4, UR9 ;  /* 0x0000000900048c82 */ /* 0x000fe40008000000 */
[----:B------:R-:W-:Y:S02]  /*4830*/  @!UP0 USHF.R.U32.HI UR4, URZ, UR23, UR4 ;  /* 0x00000017ff048299 */ /* 0x000fe40008011604 */
[----:B------:R-:W-:Y:S02]  /*4840*/  UIMAD UR8, UR45, UR11, UR6 ;  /* 0x0000000b2d0872a4 */ /* 0x000fe4000f8e0206 */
[----:B------:R-:W-:Y:S04]  /*4850*/  @!UP0 USEL UR4, UR5, UR4, !UP4 ;  /* 0x0000000405048287 */ /* 0x000fe8000e000000 */
[----:B------:R-:W-:Y:S02]  /*4860*/  @!UP0 UIMAD UR7, UR7, UR8, UR4 ;  /* 0x00000008070782a4 */ /* 0x000fe4000f8e0204 */
[----:B------:R-:W-:Y:S02]  /*4870*/  @!UP0 UIADD3 UR9, UPT, UPT, UR10, -UR4, URZ ;  /* 0x800000040a098290 */ /* 0x000fe4000fffe0ff */
[----:B------:R-:W-:Y:S02]  /*4880*/  UIADD3 UR8, UPT, UPT, -UR6, URZ, URZ ;  /* 0x000000ff06087290 */ /* 0x000fe4000fffe1ff */
[----:B------:R-:W-:Y:S02]  /*4890*/  UIADD3 UR4, UPT, UPT, -UR5, URZ, URZ ;  /* 0x000000ff05047290 */ /* 0x000fe4000fffe1ff */
[----:B------:R-:W-:Y:S03]  /*48a0*/  @!UP0 UIMAD UR6, UR9, UR45, UR5 ;  /* 0x0000002d090682a4 */ /* 0x000fe6000f8e0205 */
[----:B------:R-:W-:Y:S01]  /*48b0*/  @!UP0 UMOV UR5, UR7 ;  /* 0x0000000700058c82 */ /* 0x000fe20008000000 */
[----:B------:R-:W-:Y:S02]  /*48c0*/  UIMAD UR7, UR15, UR4, UR14 ;  /* 0x000000040f0772a4 */ /* 0x000fe4000f8e020e */
[----:B------:R-:W-:Y:S02]  /*48d0*/  UIMAD UR4, UR50, UR8, UR13 ;  /* 0x00000008320472a4 */ /* 0x000fe4000f8e020d */
[----:B------:R-:W-:Y:S02]  /*48e0*/  UIMAD UR14, UR5, UR15, UR7 ;  /* 0x0000000f050e72a4 */ /* 0x000fe4000f8e0207 */
[----:B------:R-:W-:Y:S11]  /*48f0*/  UIMAD UR13, UR6, UR50, UR4 ;  /* 0x00000032060d72a4 */ /* 0x000ff6000f8e0204 */
[----:B------:R-:W-:Y:S01]  /*4900*/  @!UPT UIADD3 URZ, UPT, UPT, URZ, URZ, URZ ;  /* 0x000000fffffff290 */ /* 0x000fe2000fffe0ff */
.L_x_86:
[----:B------:R-:W3:Y:S01]  /*4910*/  @!UP3 LDCU.128 UR8, c[0x0][0xb10] ;  /* 0x00016200ff08b7ac */ /* 0x000ee20008000c00 */
[C---:B----4-:R-:W-:Y:S02]  /*4920*/  ISETP.NE.U32.AND P1, PT, R4.reuse, RZ, PT ;  /* 0x000000ff0400720c */ /* 0x050fe40003f25070 */
[----:B------:R-:W-:Y:S02]  /*4930*/  ISETP.NE.U32.AND P0, PT, R4, RZ, PT ;  /* 0x000000ff0400720c */ /* 0x000fe40003f05070 */
[C---:B------:R-:W-:Y:S02]  /*4940*/  ISETP.NE.AND.EX P1, PT, R5.reuse, RZ, PT, P1 ;  /* 0x000000ff0500720c */ /* 0x040fe40003f25310 */
[----:B------:R-:W-:Y:S01]  /*4950*/  ISETP.NE.AND.EX P0, PT, R5, RZ, PT, P0 ;  /* 0x000000ff0500720c */ /* 0x000fe20003f05300 */
[----:B------:R-:W4:Y:S01]  /*4960*/  @!UP3 LDCU UR5, c[0x0][0xb0c] ;  /* 0x00016180ff05b7ac */ /* 0x000f220008000800 */
[----:B------:R-:W-:Y:S01]  /*4970*/  SHF.L.U32 R9, R15, 0x1f, RZ ;  /* 0x0000001f0f097819 */ /* 0x000fe200000006ff */
[----:B------:R-:W-:Y:S02]  /*4980*/  USHF.L.U32 UR42, UR32, 0x8, URZ ;  /* 0x00000008202a7899 */ /* 0x000fe400080006ff */
[----:B------:R-:W-:Y:S02]  /*4990*/  USHF.L.U32 UR43, UR20, 0x6, URZ ;  /* 0x00000006142b7899 */ /* 0x000fe400080006ff */
[----:B---3--:R-:W-:Y:S07]  /*49a0*/  UIMAD.WIDE.U32 UR6, UR14, UR8, URZ ;  /* 0x000000080e0672a5 */ /* 0x008fee000f8e00ff */
[----:B------:R-:W-:Y:S01]  /*49b0*/  @!UP3 UMOV UR4, UR7 ;  /* 0x000000070004bc82 */ /* 0x000fe20008000000 */
[----:B----4-:R-:W-:Y:S02]  /*49c0*/  @!UP3 UISETP.NE.AND UP0, UPT, UR5, 0x1, UPT ;  /* 0x000000010500b88c */ /* 0x010fe4000bf05270 */
[----:B------:R-:W-:Y:S02]  /*49d0*/  @!UP3 USHF.R.U32.HI UR4, URZ, UR9, UR4 ;  /* 0x00000009ff04b299 */ /* 0x000fe40008011604 */
[----:B------:R-:W-:Y:S02]  /*49e0*/  UIMAD.WIDE.U32 UR6, UR13, UR11, URZ ;  /* 0x0000000b0d0672a5 */ /* 0x000fe4000f8e00ff */
[----:B------:R-:W-:Y:S02]  /*49f0*/  @!UP3 USEL UR8, UR14, UR4, !UP0 ;  /* 0x000000040e08b287 */ /* 0x000fe4000c000000 */
[----:B------:R-:W-:Y:S03]  /*4a00*/  @!UP3 UISETP.NE.AND UP0, UPT, UR10, 0x1, UPT ;  /* 0x000000010a00b88c */ /* 0x000fe6000bf05270 */
[----:B------:R-:W-:Y:S02]  /*4a10*/  @!UP3 UMOV UR6, UR7 ;  /* 0x000000070006bc82 */ /* 0x000fe40008000000 */
[----:B------:R-:W3:Y:S02]  /*4a20*/  @!UP3 LDCU UR4, c[0x0][0xb20] ;  /* 0x00016400ff04b7ac */ /* 0x000ee40008000800 */
[----:B---3--:R-:W-:Y:S04]  /*4a30*/  @!UP3 USHF.R.U32.HI UR6, URZ, UR4, UR6 ;  /* 0x00000004ff06b299 */ /* 0x008fe80008011606 */
[----:B------:R-:W-:Y:S04]  /*4a40*/  @!UP3 USEL UR6, UR13, UR6, !UP0 ;  /* 0x000000060d06b287 */ /* 0x000fe8000c000000 */
[----:B------:R-:W-:Y:S02]  /*4a50*/  @!UP3 UIADD3 UR4, UPT, UPT, -UR8, UR6, URZ ;  /* 0x000000060804b290 */ /* 0x000fe4000fffe1ff */
[----:B------:R-:W-:Y:S02]  /*4a60*/  @!UP3 UIADD3 UR6, UPT, UPT, UR8, -UR6, URZ ;  /* 0x800000060806b290 */ /* 0x000fe4000fffe0ff */
[----:B------:R-:W-:Y:S02]  /*4a70*/  @!UP3 UIMAD UR14, UR4, UR5, UR14 ;  /* 0x00000005040eb2a4 */ /* 0x000fe4000f8e020e */
[----:B------:R-:W-:Y:S01]  /*4a80*/  @!UP3 UIMAD UR13, UR6, UR10, UR13 ;  /* 0x0000000a060db2a4 */ /* 0x000fe2000f8e020d */
[----:B------:R-:W-:Y:S11]  /*4a90*/  BRA.U UP2, `(.L_x_87) ;  /* 0x0000000102107547 */ /* 0x000ff6000b800000 */
[----:B--2---:R-:W-:Y:S04]  /*4aa0*/  MOV R0, UR53 ;  /* 0x0000003500007c02 */ /* 0x004fe80008000f00 */
[----:B------:R-:W-:Y:S04]  /*4ab0*/  SHF.L.U32 R11, R0, 0x1f, RZ ;  /* 0x0000001f000b7819 */ /* 0x000fe800000006ff */
[----:B------:R-:W2:Y:S02]  /*4ac0*/  SYNCS.PHASECHK.TRANS64.TRYWAIT P2, [UR21+0x78], R11 ;  /* 0x0000780bff0075a7 */ /* 0x000ea40008041115 */
[----:B--2---:R-:W-:Y:S05]  /*4ad0*/  @!P2 BRA `(.L_x_88) ;  /* 0x000000580084a947 */ /* 0x004fea0003800000 */
.L_x_87:
[----:B------:R-:W-:Y:S05]  /*4ae0*/  @!P1 BRA `(.L_x_89) ;  /* 0x0000000000309947 */ /* 0x000fea0003800000 */
[----:B------:R-:W-:Y:S01]  /*4af0*/  ISETP.NE.U32.AND P1, PT, R2, RZ, PT ;  /* 0x000000ff0200720c */ /* 0x000fe20003f25070 */
[----:B------:R-:W3:Y:S01]  /*4b00*/  LDCU.64 UR4, c[0x0][0x358] ;  /* 0x00006b00ff0477ac */ /* 0x000ee20008000a00 */
[----:B------:R-:W-:Y:S02]  /*4b10*/  IMAD.MOV.U32 R86, RZ, RZ, 0x1 ;  /* 0x00000001ff567424 */ /* 0x000fe400078e00ff */
[----:B------:R-:W-:Y:S11]  /*4b20*/  ISETP.NE.AND.EX P1, PT, R3, RZ, PT, P1 ;  /* 0x000000ff0300720c */ /* 0x000ff60003f25310 */
[----:B------:R-:W-:Y:S02]  /*4b30*/  @!UPT UIADD3 URZ, UPT, UPT, URZ, URZ, URZ ;  /* 0x000000fffffff290 */ /* 0x000fe4000fffe0ff */
[----:B--2---:R-:W2:Y:S01]  /*4b40*/  @P1 LDC.64 R10, c[0x0][0x888] ;  /* 0x00022200ff0a1b82 */ /* 0x004ea20000000a00 */
[----:B------:R-:W-:Y:S04]  /*4b50*/  @P1 IMAD R0, R4, UR36, RZ ;  /* 0x0000002404001c24 */ /* 0x000fe8000f8e02ff */
[----:B--2---:R-:W-:Y:S04]  /*4b60*/  @P1 IMAD.WIDE R10, R0, 0x4, R10 ;  /* 0x00000004000a1825 */ /* 0x004fe800078e020a */
[----:B------:R-:W-:Y:S01]  /*4b70*/  HFMA2 R0, -RZ, RZ, 0, 5.9604644775390625e-08 ;  /* 0x00000001ff007431 */ /* 0x000fe200000001ff */
[----:B---3-5:R3:W5:Y:S04]  /*4b80*/  @P1 LDG.E R41, desc[UR4][R10.64] ;  /* 0x000000040a291981 */ /* 0x028768000c1e1900 */
[----:B------:R-:W-:Y:S01]  /*4b90*/  @!P1 PRMT R86, R0, 0x7610, R86 ;  /* 0x0000761000569816 */ /* 0x000fe20000000056 */
[----:B---3--:R-:W4:Y:S06]  /*4ba0*/  @!P1 LDC R41, c[0x0][0x880] ;  /* 0x00022000ff299b82 */ /* 0x008f2c0000000800 */
.L_x_89:
[----:B----45:R-:W-:Y:S01]  /*4bb0*/  @!P0 FSETP.EQ.AND P1, PT, R41, RZ, PT ;  /* 0x000000ff2900820b */ /* 0x030fe20003f22000 */
[----:B------:R-:W-:Y:S01]  /*4bc0*/  @!UPT UIADD3 URZ, UPT, UPT, URZ, URZ, URZ ;  /* 0x000000fffffff290 */ /* 0x000fe2000fffe0ff */
[----:B------:R-:W-:Y:S11]  /*4bd0*/  @!P0 BRA `(.L_x_90) ;  /* 0x0000000000188947 */ /* 0x000ff60003800000 */
[----:B------:R-:W-:Y:S02]  /*4be0*/  LOP3.LUT P0, RZ, R86, 0xff, RZ, 0xc0, !PT ;  /* 0x000000ff56ff7812 */ /* 0x000fe4000780c0ff */
[----:B------:R-:W-:Y:S04]  /*4bf0*/  ISETP.NE.U32.AND P1, PT, R2, RZ, PT ;  /* 0x000000ff0200720c */ /* 0x000fe80003f25070 */
[----:B------:R-:W-:Y:S04]  /*4c00*/  ISETP.NE.AND.EX P1, PT, R3, RZ, PT, P1 ;  /* 0x000000ff0300720c */ /* 0x000fe80003f25310 */
[----:B------:R-:W-:Y:S03]  /*4c10*/  PLOP3.LUT P1, PT, P1, PT, PT, 0x8, 0x80 ;  /* 0x000000000080781c */ /* 0x000fe60000f2e170 */
[----:B------:R-:W-:Y:S11]  /*4c20*/  @P0 FSETP.EQ.AND P1, PT, R41, RZ, PT ;  /* 0x000000ff2900020b */ /* 0x000ff60003f22000 */
[----:B------:R-:W-:Y:S02]  /*4c30*/  @!UPT UIADD3 URZ, UPT, UPT, URZ, URZ, URZ ;  /* 0x000000fffffff290 */ /* 0x000fe4000fffe0ff */
.L_x_90:
[----:B------:R-:W3:Y:S01]  /*4c40*/  SYNCS.PHASECHK.TRANS64.TRYWAIT P2, [UR21+0x50], R9 ;  /* 0x00005009ff0075a7 */ /* 0x000ee20008041115 */
[----:B------:R-:W-:Y:S04]  /*4c50*/  ELECT P0, URZ, PT ;  /* 0x0000000000ff782f */ /* 0x000fe80003800000 */
[----:B------:R-:W-:Y:S11]  /*4c60*/  PLOP3.LUT P1, PT, P1, P0, PT, 0xf2, 0x2f ;  /* 0x00000000002f781c */ /* 0x000ff60000f21e72 */
[----:B------:R-:W-:Y:S02]  /*4c70*/  @!UPT UIADD3 URZ, UPT, UPT, URZ, URZ, URZ ;  /* 0x000000fffffff290 */ /* 0x000fe4000fffe0ff */
[----:B------:R-:W-:Y:S05]  /*4c80*/  @!P1 IADD3 R8, P0, PT, R16, 0x580, RZ ;  /* 0x0000058010089810 */ /* 0x000fea0007f1e0ff */
[----:B------:R-:W-:Y:S01]  /*4c90*/  @!P1 IMAD.X R6, RZ, RZ, R17, P0 ;  /* 0x000000ffff069224 */ /* 0x000fe200000e0611 */
[----:B---3--:R-:W-:Y:S07]  /*4ca0*/  @!P2 BRA `(.L_x_91) ;  /* 0x000000580028a947 */ /* 0x008fee0003800000 */
.L_x_173:
[----:B------:R-:W-:Y:S01]  /*4cb0*/  @!P1 R2UR UR5, R8 ;  /* 0x00000000080592ca */ /* 0x000fe200000e0000 */
[----:B------:R-:W-:Y:S01]  /*4cc0*/  VOTEU.ALL UP0, P1 ;  /* 0x0000000000ff7886 */ /* 0x000fe20000800000 */
[----:B------:R-:W-:Y:S01]  /*4cd0*/  @!P1 R2UR UR4, R6 ;  /* 0x00000000060492ca */ /* 0x000fe200000e0000 */
[----:B------:R-:W-:Y:S01]  /*4ce0*/  UMOV UR6, 0x0 ;  /* 0x0000000000067882 */ /* 0x000fe20000000000 */
[----:B------:R-:W-:Y:S01]  /*4cf0*/  UMOV UR7, 0x10000000 ;  /* 0x1000000000077882 */ /* 0x000fe20000000000 */
[----:B------:R-:W-:Y:S01]  /*4d00*/  UMOV UR44, UR36 ;  /* 0x00000024002c7c82 */ /* 0x000fe20008000000 */
[----:B------:R-:W-:Y:S01]  /*4d10*/  @!UP0 UIADD3 UR40, UPT, UPT, UR21, 0x200, URZ ;  /* 0x0000020015288890 */ /* 0x000fe2000fffe0ff */
[----:B--2---:R-:W-:Y:S01]  /*4d20*/  @!P1 IMAD.MOV.U32 R0, RZ, RZ, 0x1000 ;  /* 0x00001000ff009424 */ /* 0x004fe200078e00ff */
[----:B------:R-:W-:Y:S01]  /*4d30*/  @!UP0 UIADD3 UR10, UPT, UPT, UR42, 0x80, URZ ;  /* 0x000000802a0a8890 */ /* 0x000fe2000fffe0ff */
[----:B------:R-:W-:Y:S01]  /*4d40*/  @!P1 IADD3 R8, P0, PT, R16, 0x580, RZ ;  /* 0x0000058010089810 */ /* 0x000fe20007f1e0ff */
[----:B------:R-:W-:Y:S01]  /*4d50*/  @!UP0 UIADD3 UR8, UPT, UPT, UR21, 0xa00, URZ ;  /* 0x00000a0015088890 */ /* 0x000fe2000fffe0ff */
[----:B------:R-:W-:Y:S02]  /*4d60*/  VOTEU.ALL UP0, P1 ;  /* 0x0000000000ff7886 */ /* 0x000fe40000800000 */
[----:B------:R-:W-:Y:S01]  /*4d70*/  IMAD.U32 R10, RZ, RZ, UR5 ;  /* 0x00000005ff0a7e24 */ /* 0x000fe2000f8e00ff */
[----:B------:R-:W-:Y:S01]  /*4d80*/  UMOV UR9, UR41 ;  /* 0x0000002900097c82 */ /* 0x000fe20008000000 */
[----:B------:R-:W-:Y:S01]  /*4d90*/  IMAD.U32 R11, RZ, RZ, UR4 ;  /* 0x00000004ff0b7e24 */ /* 0x000fe2000f8e00ff */
[----:B------:R-:W-:Y:S01]  /*4da0*/  UMOV UR11, UR43 ;  /* 0x0000002b000b7c82 */ /* 0x000fe20008000000 */
[----:B------:R-:W-:Y:S01]  /*4db0*/  UMOV UR12, UR36 ;  /* 0x00000024000c7c82 */ /* 0x000fe20008000000 */
[----:B------:R-:W-:Y:S01]  /*4dc0*/  @!P1 R2UR UR4, R10 ;  /* 0x000000000a0492ca */ /* 0x000fe200000e0000 */
[----:B------:R-:W-:Y:S01]  /*4dd0*/  @!P1 IMAD.X R6, RZ, RZ, R17, P0 ;  /* 0x000000ffff069224 */ /* 0x000fe200000e0611 */
[----:B------:R-:W-:Y:S11]  /*4de0*/  @!P1 R2UR UR5, R11 ;  /* 0x000000000b0592ca */ /* 0x000ff600000e0000 */
[----:B------:R-:W-:Y:S02]  /*4df0*/  @!UPT UIADD3 URZ, UPT, UPT, URZ, URZ, URZ ;  /* 0x000000fffffff290 */ /* 0x000fe4000fffe0ff */
[----:B------:R2:W-:Y:S01]  /*4e00*/  @!UP0 UTMALDG.3D [UR40], [UR4], desc[UR6] ;  /* 0x00000628040085b4 */ /* 0x0005e20008011000 */
[----:B------:R-:W-:Y:S05]  /*4e10*/  VOTEU.ALL UP0, P1 ;  /* 0x0000000000ff7886 */ /* 0x000fea0000800000 */
[----:B------:R2:W-:Y:S01]  /*4e20*/  @!UP0 UTMALDG.3D [UR8], [UR4], desc[UR6] ;  /* 0x00000608040085b4 */ /* 0x0005e20008011000 */
[----:B------:R2:W-:Y:S01]  /*4e30*/  @!P1 SYNCS.ARRIVE.TRANS64.RED.A0TR RZ, [UR21+0x30], R0 ;  /* 0x00003000ffff99a7 */ /* 0x0005e20008300415 */
[----:B------:R-:W-:Y:S01]  /*4e40*/  SYNCS.ARRIVE.TRANS64.RED.A1T0 RZ, [UR46], RZ ;  /* 0x000000ffffff79a7 */ /* 0x000fe2000810042e */
[----:B------:R-:W3:Y:S02]  /*4e50*/  SYNCS.PHASECHK.TRANS64.TRYWAIT P2, [UR21+0x58], R9 ;  /* 0x00005809ff0075a7 */ /* 0x000ee40008041115 */
[----:B--23--:R-:W-:Y:S05]  /*4e60*/  @!P2 BRA `(.L_x_92) ;  /* 0x0000005400d0a947 */ /* 0x00cfea0003800000 */
.L_x_175:
        /* <DEDUP_REMOVED lines=10> */
[----:B------:R-:W-:Y:S02]  /*4f10*/  @!UP0 UIADD3 UR10, UPT, UPT, UR42, 0xa0, URZ ;  /* 0x000000a02a0a8890 */ /* 0x000fe4000fffe0ff */
[----:B------:R-:W-:Y:S01]  /*4f20*/  @!UP0 UIADD3 UR8, UPT, UPT, UR21, 0x1a00, URZ ;  /* 0x00001a0015088890 */ /* 0x000fe2000fffe0ff */
[----:B------:R-:W-:Y:S01]  /*4f30*/  IMAD.U32 R10, RZ, RZ, UR5 ;  /* 0x00000005ff0a7e24 */ /* 0x000fe2000f8e00ff */
[----:B------:R-:W-:Y:S01]  /*4f40*/  VOTEU.ALL UP0, P1 ;  /* 0x0000000000ff7886 */ /* 0x000fe20000800000 */
[----:B------:R-:W-:Y:S01]  /*4f50*/  IMAD.U32 R11, RZ, RZ, UR4 ;  /* 0x00000004ff0b7e24 */ /* 0x000fe2000f8e00ff */
[----:B------:R-:W-:Y:S01]  /*4f60*/  UMOV UR9, UR33 ;  /* 0x0000002100097c82 */ /* 0x000fe20008000000 */
[----:B------:R-:W-:Y:S01]  /*4f70*/  UMOV UR11, UR43 ;  /* 0x0000002b000b7c82 */ /* 0x000fe20008000000 */
[----:B------:R-:W-:Y:S01]  /*4f80*/  @!P1 R2UR UR4, R10 ;  /* 0x000000000a0492ca */ /* 0x000fe200000e0000 */
[----:B------:R-:W-:Y:S01]  /*4f90*/  UMOV UR12, UR36 ;  /* 0x00000024000c7c82 */ /* 0x000fe20008000000 */
[----:B------:R-:W-:Y:S01]  /*4fa0*/  @!P1 R2UR UR5, R11 ;  /* 0x000000000b0592ca */ /* 0x000fe200000e0000 */
[----:B------:R-:W-:Y:S11]  /*4fb0*/  @!P1 IMAD.X R6, RZ, RZ, R17, P0 ;  /* 0x000000ffff069224 */ /* 0x000ff600000e0611 */
[----:B------:R-:W-:Y:S01]  /*4fc0*/  @!UPT UIADD3 URZ, UPT, UPT, URZ, URZ, URZ ;  /* 0x000000fffffff290 */ /* 0x000fe2000fffe0ff */
[----:B------:R2:W-:Y:S01]  /*4fd0*/  @!UP0 UTMALDG.3D [UR32], [UR4], desc[UR6] ;  /* 0x00000620040085b4 */ /* 0x0005e20008011000 */
[----:B------:R-:W-:Y:S05]  /*4fe0*/  VOTEU.ALL UP0, P1 ;  /* 0x0000000000ff7886 */ /* 0x000fea0000800000 */
[----:B------:R2:W-:Y:S01]  /*4ff0*/  @!UP0 UTMALDG.3D [UR8], [UR4], desc[UR6] ;  /* 0x00000608040085b4 */ /* 0x0005e20008011000 */
[----:B------:R2:W-:Y:S01]  /*5000*/  @!P1 SYNCS.ARRIVE.TRANS64.RED.A0TR RZ, [UR21+0x38], R0 ;  /* 0x00003800ffff99a7 */ /* 0x0005e20008300415 */
[----:B------:R-:W-:Y:S01]  /*5010*/  SYNCS.ARRIVE.TRANS64.RED.A1T0 RZ, [UR39], RZ ;  /* 0x000000ffffff79a7 */ /* 0x000fe20008100427 */
[----:B------:R-:W3:Y:S02]  /*5020*/  SYNCS.PHASECHK.TRANS64.TRYWAIT P2, [UR21+0x60], R9 ;  /* 0x00006009ff0075a7 */ /* 0x000ee40008041115 */
[----:B--23--:R-:W-:Y:S05]  /*5030*/  @!P2 BRA `(.L_x_93) ;  /* 0x000000540074a947 */ /* 0x00cfea0003800000 */
.L_x_177:
        /* <DEDUP_REMOVED lines=9> */
[----:B------:R-:W-:Y:S01]  /*50d0*/  VIADD R14, R14, 0x1 ;  /* 0x000000010e0e7836 */ /* 0x000fe20000000000 */
        /* <DEDUP_REMOVED lines=10> */
[----:B------:R-:W-:Y:S11]  /*5180*/  UMOV UR12, UR36 ;  /* 0x00000024000c7c82 */ /* 0x000ff60008000000 */
        /* <DEDUP_REMOVED lines=8> */
.L_x_179:
[----:B------:R-:W-:Y:S01]  /*5210*/  UIADD3 UR32, UPT, UPT, UR13, UR59, URZ ;  /* 0x0000003b0d207290 */ /* 0x000fe2000fffe0ff */
[----:B------:R-:W-:Y:S01]  /*5220*/  @!P1 IADD3 R6, P0, PT, R16, 0x580, RZ ;  /* 0x0000058010069810 */ /* 0x000fe20007f1e0ff */
[----:B------:R-:W-:Y:S01]  /*5230*/  UPLOP3.LUT UP2, UPT, UPT, UPT, UPT, 0x80, 0x8 ;  /* 0x000000000008789c */ /* 0x000fe20003f4f070 */
[----:B------:R-:W-:Y:S01]  /*5240*/  R2UR UR24, R88 ;  /* 0x00000000581872ca */ /* 0x000fe200000e0000 */
[----:B------:R-:W-:Y:S01]  /*5250*/  VOTEU.ALL UP0, P1 ;  /* 0x0000000000ff7886 */ /* 0x000fe20000800000 */
[----:B------:R-:W-:Y:S01]  /*5260*/  @!P1 R2UR UR5, R6 ;  /* 0x00000000060592ca */ /* 0x000fe200000e0000 */
[----:B--2---:R-:W-:Y:S01]  /*5270*/  @!P1 IMAD.X R0, RZ, RZ, R17, P0 ;  /* 0x000000ffff009224 */ /* 0x004fe200000e0611 */
[----:B------:R-:W-:Y:S01]  /*5280*/  UMOV UR6, 0x0 ;  /* 0x0000000000067882 */ /* 0x000fe20000000000 */
[----:B------:R-:W-:Y:S01]  /*5290*/  UMOV UR7, 0x10000000 ;  /* 0x1000000000077882 */ /* 0x000fe20000000000 */
[----:B------:R-:W-:Y:S01]  /*52a0*/  @!UP0 UIADD3 UR18, UPT, UPT, UR42, 0x60, URZ ;  /* 0x000000602a128890 */ /* 0x000fe2000fffe0ff */
[----:B------:R-:W-:Y:S01]  /*52b0*/  ISETP.NE.AND P0, PT, R14, 0x2, PT ;  /* 0x000000020e00780c */ /* 0x000fe20003f05270 */
[----:B------:R-:W-:Y:S01]  /*52c0*/  @!UP0 UIADD3 UR16, UPT, UPT, UR21, 0x3200, URZ ;  /* 0x0000320015108890 */ /* 0x000fe2000fffe0ff */
[----:B------:R-:W-:Y:S01]  /*52d0*/  @!P1 R2UR UR4, R0 ;  /* 0x00000000000492ca */ /* 0x000fe200000e0000 */
[----:B------:R-:W-:Y:S01]  /*52e0*/  @!UP0 UIADD3 UR17, UPT, UPT, UR21, 0x48, URZ ;  /* 0x0000004815118890 */ /* 0x000fe2000fffe0ff */
[----:B------:R-:W-:Y:S01]  /*52f0*/  SEL R0, RZ, 0x1, P0 ;  /* 0x00000001ff007807 */ /* 0x000fe20000000000 */
[----:B------:R-:W-:Y:S01]  /*5300*/  @!UP0 UIADD3 UR10, UPT, UPT, UR42, 0xe0, URZ ;  /* 0x000000e02a0a8890 */ /* 0x000fe2000fffe0ff */
[----:B------:R-:W-:Y:S01]  /*5310*/  LOP3.LUT R15, R15, 0x1, RZ, 0x3c, !PT ;  /* 0x000000010f0f7812 */ /* 0x000fe200078e3cff */
[----:B------:R-:W-:Y:S01]  /*5320*/  @!UP0 UIADD3 UR8, UPT, UPT, UR21, 0x3a00, URZ ;  /* 0x00003a0015088890 */ /* 0x000fe2000fffe0ff */
[----:B------:R-:W-:Y:S01]  /*5330*/  IMAD.U32 R8, RZ, RZ, UR5 ;  /* 0x00000005ff087e24 */ /* 0x000fe2000f8e00ff */
[----:B------:R-:W-:Y:S01]  /*5340*/  VOTEU.ALL UP0, P1 ;  /* 0x0000000000ff7886 */ /* 0x000fe20000800000 */
[----:B------:R-:W-:Y:S01]  /*5350*/  UMOV UR19, UR43 ;  /* 0x0000002b00137c82 */ /* 0x000fe20008000000 */
[----:B------:R-:W-:Y:S01]  /*5360*/  UMOV UR20, UR36 ;  /* 0x0000002400147c82 */ /* 0x000fe20008000000 */
[----:B------:R-:W-:Y:S01]  /*5370*/  UMOV UR11, UR43 ;  /* 0x0000002b000b7c82 */ /* 0x000fe20008000000 */
[----:B------:R-:W-:Y:S01]  /*5380*/  UMOV UR12, UR36 ;  /* 0x00000024000c7c82 */ /* 0x000fe20008000000 */
[----:B------:R-:W-:Y:S01]  /*5390*/  UMOV UR9, UR17 ;  /* 0x0000001100097c82 */ /* 0x000fe20008000000 */
[----:B------:R-:W-:Y:S01]  /*53a0*/  IMAD.U32 R9, RZ, RZ, UR4 ;  /* 0x00000004ff097e24 */ /* 0x000fe2000f8e00ff */
[----:B------:R-:W-:Y:S01]  /*53b0*/  @!P1 R2UR UR4, R8 ;  /* 0x00000000080492ca */ /* 0x000fe200000e0000 */
[----:B------:R-:W-:Y:S01]  /*53c0*/  UMOV UR36, UR29 ;  /* 0x0000001d00247c82 */ /* 0x000fe20008000000 */
[----:B------:R-:W-:Y:S02]  /*53d0*/  LOP3.LUT R13, R13, R0, RZ, 0x3c, !PT ;  /* 0x000000000d0d7212 */ /* 0x000fe400078e3cff */
[----:B------:R-:W-:Y:S02]  /*53e0*/  @!P1 R2UR UR5, R9 ;  /* 0x00000000090592ca */ /* 0x000fe400000e0000 */
[----:B------:R-:W-:Y:S11]  /*53f0*/  SEL R14, R14, RZ, P0 ;  /* 0x000000ff0e0e7207 */ /* 0x000ff60000000000 */
[----:B------:R2:W-:Y:S01]  /*5400*/  @!UP0 UTMALDG.3D [UR16], [UR4], desc[UR6] ;  /* 0x00000610040085b4 */ /* 0x0005e20008011000 */
[----:B------:R-:W-:Y:S05]  /*5410*/  VOTEU.ALL UP0, P1 ;  /* 0x0000000000ff7886 */ /* 0x000fea0000800000 */
[----:B------:R3:W-:Y:S01]  /*5420*/  @!UP0 UTMALDG.3D [UR8], [UR4], desc[UR6] ;  /* 0x00000608040085b4 */ /* 0x0007e20008011000 */
[----:B------:R3:W-:Y:S01]  /*5430*/  @!P1 SYNCS.ARRIVE.TRANS64.RED.A0TR RZ, [UR21+0x48], R7 ;  /* 0x00004807ffff99a7 */ /* 0x0007e20008300415 */
[----:B------:R-:W-:Y:S01]  /*5440*/  SYNCS.ARRIVE.TRANS64.RED.A1T0 RZ, [UR37], RZ ;  /* 0x000000ffffff79a7 */ /* 0x000fe20008100425 */
[----:B--2---:R-:W-:Y:S01]  /*5450*/  UIADD3 UR20, UPT, UPT, UR14, UR24, URZ ;  /* 0x000000180e147290 */ /* 0x004fe2000fffe0ff */
[----:B------:R-:W-:Y:S11]  /*5460*/  BRA.U UP1, `(.L_x_95) ;  /* 0xfffffff101087547 */ /* 0x000ff6000b83ffff */
[----:B------:R-:W-:-:S04]  /*5470*/  SHF.L.U32 R3, R15, 0x1f, RZ ;  /* 0x0000001f0f037819 */ /* 0x000fc800000006ff */
[----:B------:R-:W2:Y:S02]  /*5480*/  SYNCS.PHASECHK.TRANS64.TRYWAIT P0, [UR21+0x50], R3 ;  /* 0x00005003ff0075a7 */ /* 0x000ea40008001115 */
[----:B--2---:R-:W-:Y:S05]  /*5490*/  @!P0 BRA `(.L_x_96) ;  /* 0x00000050008c8947 */ /* 0x004fea0003800000 */
.L_x_181:
[----:B------:R-:W4:Y:S02]  /*54a0*/  SYNCS.PHASECHK.TRANS64.TRYWAIT P0, [UR21+0x58], R3 ;  /* 0x00005803ff0075a7 */ /* 0x000f240008001115 */
[----:B----4-:R-:W-:Y:S05]  /*54b0*/  @!P0 BRA `(.L_x_97) ;  /* 0x00000050009c8947 */ /* 0x010fea0003800000 */
.L_x_183:
[----:B------:R-:W4:Y:S02]  /*54c0*/  SYNCS.PHASECHK.TRANS64.TRYWAIT P0, [UR21+0x60], R3 ;  /* 0x00006003ff0075a7 */ /* 0x000f240008001115 */
[----:B----4-:R-:W-:Y:S05]  /*54d0*/  @!P0 BRA `(.L_x_98) ;  /* 0x0000005000ac8947 */ /* 0x010fea0003800000 */
.L_x_185:
[----:B--2---:R-:W-:-:S07]  /*54e0*/  MOV R0, UR21 ;  /* 0x0000001500007c02 */ /* 0x004fce0008000f00 */
.L_x_99:
[----:B--2---:R-:W-:-:S04]  /*54f0*/  SHF.L.U32 R3, R15, 0x1f, RZ ;  /* 0x0000001f0f037819 */ /* 0x004fc800000006ff */
[----:B------:R2:W4:Y:S03]  /*5500*/  SYNCS.PHASECHK.TRANS64.TRYWAIT P0, [R0+URZ+0x68], R3 ;  /* 0x00006803000075a7 */ /* 0x00052600080011ff */
[----:B----4-:R-:W-:Y:S05]  /*5510*/  @!P0 NANOSLEEP.SYNCS 0x989680 ;  /* 0x009896800000895d */ /* 0x010fea0003900000 */
[----:B------:R-:W4:Y:S02]  /*5520*/  @!P0 SYNCS.PHASECHK.TRANS64 P0, [R0+URZ+0x68], R3 ;  /* 0x00006803000085a7 */ /* 0x000f2400080010ff */
[----:B-1-34-:R-:W-:Y:S05]  /*5530*/  @P0 EXIT ;  /* 0x000000000000094d */ /* 0x01afea0003800000 */
[----:B------:R-:W-:Y:S05]  /*5540*/  BRA `(.L_x_99) ;  /* 0xfffffffc00e87947 */ /* 0x000fea000383ffff */
.L_x_84:
[----:B------:R-:W-:-:S06]  /*5550*/  UISETP.GE.AND UP0, UPT, UR13, 0x4, UPT ;  /* 0x000000040d00788c */ /* 0x000fcc000bf06270 */
[----:B------:R-:W-:-:S13]  /*5560*/  PLOP3.LUT P0, PT, PT, PT, UP0, 0x80, 0x8 ;  /* 0x000000000008781c */ /* 0x000fda0003f0f008 */
[----:B------:R-:W-:Y:S05]  /*5570*/  @!P0 EXIT ;  /* 0x000000000000894d */ /* 0x000fea0003800000 */
[----:B------:R-:W-:Y:S01]  /*5580*/  BAR.SYNC.DEFER_BLOCKING 0x6, 0xa0 ;  /* 0x0182800000007b1d */ /* 0x000fe20000010000 */
[----:B------:R-:W-:Y:S01]  /*5590*/  IMAD.SHL.U32 R4, R87, 0x200000, RZ ;  /* 0x0020000057047824 */ /* 0x000fe200078e00ff */
[----:B------:R-:W-:Y:S01]  /*55a0*/  CS2R R94, SRZ ;  /* 0x00000000005e7805 */ /* 0x000fe2000001ff00 */
[C---:B------:R-:W-:Y:S01]  /*55b0*/  IMAD.SHL.U32 R85, R97.reuse, 0x20, RZ ;  /* 0x0000002061557824 */ /* 0x040fe200078e00ff */
[----:B------:R-:W-:Y:S01]  /*55c0*/  CS2R R92, SRZ ;  /* 0x00000000005c7805 */ /* 0x000fe2000001ff00 */
[C---:B------:R-:W-:Y:S01]  /*55d0*/  IMAD.U32 R37, R97.reuse, 0x10000, RZ ;  /* 0x0001000061257824 */ /* 0x040fe200078e00ff */
[----:B------:R-:W-:Y:S02]  /*55e0*/  UMOV UR43, 0x400 ;  /* 0x00000400002b7882 */ /* 0x000fe40000000000 */
[----:B------:R-:W1:Y:S01]  /*55f0*/  LDC.64 R82, c[0x0][0x8b0] ;  /* 0x00022c00ff527b82 */ /* 0x000e620000000a00 */
[----:B------:R-:W-:Y:S01]  /*5600*/  ULEA UR43, UR58, UR43, 0x18 ;  /* 0x0000002b3a2b7291 */ /* 0x000fe2000f8ec0ff */
[----:B------:R-:W-:Y:S01]  /*5610*/  IMAD.SHL.U32 R5, R97, 0x4, RZ ;  /* 0x0000000461057824 */ /* 0x000fe200078e00ff */
[----:B------:R-:W-:Y:S01]  /*5620*/  LOP3.LUT R4, R4, 0x200000, RZ, 0xc0, !PT ;  /* 0x0020000004047812 */ /* 0x000fe200078ec0ff */
[----:B------:R-:W-:Y:S01]  /*5630*/  IMAD.SHL.U32 R7, R87, 0x400, RZ ;  /* 0x0000040057077824 */ /* 0x000fe200078e00ff */
[C---:B------:R-:W-:Y:S01]  /*5640*/  LOP3.LUT R6, R85.reuse, 0x80, RZ, 0xc0, !PT ;  /* 0x0000008055067812 */ /* 0x040fe200078ec0ff */
[----:B------:R-:W-:Y:S01]  /*5650*/  UIADD3 UR4, UPT, UPT, UR43, 0x4200, URZ ;  /* 0x000042002b047890 */ /* 0x000fe2000fffe0ff */
[C---:B------:R-:W-:Y:S01]  /*5660*/  LOP3.LUT R84, R85.reuse, 0xb60, RZ, 0xc0, !PT ;  /* 0x00000b6055547812 */ /* 0x040fe200078ec0ff */
[----:B------:R-:W2:Y:S01]  /*5670*/  LDC.64 R80, c[0x0][0x8a8] ;  /* 0x00022a00ff507b82 */ /* 0x000ea20000000a00 */
[----:B------:R-:W-:Y:S01]  /*5680*/  UIADD3 UR5, UPT, UPT, UR43, 0x200, URZ ;  /* 0x000002002b057890 */ /* 0x000fe2000fffe0ff */
[----:B------:R-:W-:Y:S01]  /*5690*/  LOP3.LUT R37, R4, 0x400000, R37, 0xf8, !PT ;  /* 0x0040000004257812 */ /* 0x000fe200078ef825 */
[----:B------:R-:W-:Y:S01]  /*56a0*/  IMAD.MOV.U32 R36, RZ, RZ, RZ ;  /* 0x000000ffff247224 */ /* 0x000fe200078e00ff */
[----:B------:R-:W-:Y:S01]  /*56b0*/  LOP3.LUT R5, R6, 0x10, R5, 0xf8, !PT ;  /* 0x0000001006057812 */ /* 0x000fe200078ef805 */
[----:B------:R-:W-:Y:S01]  /*56c0*/  IMAD.MOV.U32 R91, RZ, RZ, RZ ;  /* 0x000000ffff5b7224 */ /* 0x000fe200078e00ff */
[----:B------:R-:W-:Y:S01]  /*56d0*/  LOP3.LUT R84, R84, 0x400, R7, 0xf8, !PT ;  /* 0x0000040054547812 */ /* 0x000fe200078ef807 */
[----:B------:R-:W-:Y:S01]  /*56e0*/  IMAD.U32 R98, RZ, RZ, UR5 ;  /* 0x00000005ff627e24 */ /* 0x000fe2000f8e00ff */
[----:B------:R-:W-:Y:S01]  /*56f0*/  LOP3.LUT P0, RZ, R85, 0x80, RZ, 0xc0, !PT ;  /* 0x0000008055ff7812 */ /* 0x000fe2000780c0ff */
[----:B------:R-:W3:Y:S01]  /*5700*/  LDS R0, [UR43+0x130] ;  /* 0x0001302bff007984 */ /* 0x000ee20008000800 */
[----:B------:R-:W-:Y:S01]  /*5710*/  LOP3.LUT R84, R84, R5, RZ, 0xfc, !PT ;  /* 0x0000000554547212 */ /* 0x000fe200078efcff */
[----:B------:R-:W-:Y:S01]  /*5720*/  IMAD.U32 R96, RZ, RZ, UR4 ;  /* 0x00000004ff607e24 */ /* 0x000fe2000f8e00ff */
[----:B------:R-:W-:Y:S01]  /*5730*/  P2R R4, PR, RZ, 0x1 ;  /* 0x00000001ff047803 */ /* 0x000fe20000000000 */
[----:B------:R-:W4:Y:S01]  /*5740*/  LDCU UR57, c[0x0][0x370] ;  /* 0x00006e00ff3977ac */ /* 0x000f220008000800 */
[----:B------:R-:W-:Y:S01]  /*5750*/  LOP3.LUT R97, R97, 0x60, RZ, 0xc0, !PT ;  /* 0x0000006061617812 */ /* 0x000fe200078ec0ff */
[----:B------:R-:W1:Y:S01]  /*5760*/  LDCU.64 UR62, c[0x0][0x348] ;  /* 0x00006900ff3e77ac */ /* 0x000e620008000a00 */
[----:B------:R-:W1:Y:S01]  /*5770*/  LDCU UR42, c[0x0][0xb0c] ;  /* 0x00016180ff2a77ac */ /* 0x000e620008000800 */
[----:B------:R-:W1:Y:S01]  /*5780*/  LDCU UR39, c[0x0][0xb30] ;  /* 0x00016600ff2777ac */ /* 0x000e620008000800 */
[----:B------:R-:W1:Y:S01]  /*5790*/  LDCU.64 UR46, c[0x0][0x888] ;  /* 0x00011100ff2e77ac */ /* 0x000e620008000a00 */
[----:B------:R-:W1:Y:S01]  /*57a0*/  LDCU.64 UR40, c[0x0][0xb28] ;  /* 0x00016500ff2877ac */ /* 0x000e620008000a00 */
[----:B------:R-:W1:Y:S01]  /*57b0*/  LDCU.64 UR60, c[0x0][0x890] ;  /* 0x00011200ff3c77ac */ /* 0x000e620008000a00 */
[----:B------:R-:W1:Y:S01]  /*57c0*/  LDCU.128 UR52, c[0x0][0xb10] ;  /* 0x00016200ff3477ac */ /* 0x000e620008000c00 */
[----:B------:R-:W1:Y:S02]  /*57d0*/  LDCU UR56, c[0x0][0x374] ;  /* 0x00006e80ff3877ac */ /* 0x000e640008000800 */
[----:B-1234-:R-:W-:-:S07]  /*57e0*/  IMAD.IADD R37, R0, 0x1, R37 ;  /* 0x0000000100257824 */ /* 0x01efce00078e0225 */
.L_x_141:
[C---:B------:R-:W-:Y:S02]  /*57f0*/  LEA R3, R91.reuse, UR43, 0x3 ;  /* 0x0000002b5b037c11 */ /* 0x040fe4000f8e18ff */
[----:B------:R-:W-:Y:S02]  /*5800*/  SHF.L.U32 R0, R94, 0x1f, RZ ;  /* 0x0000001f5e007819 */ /* 0x000fe400000006ff */
[----:B------:R-:W-:Y:S02]  /*5810*/  LEA R5, R91, UR43, 0x4 ;  /* 0x0000002b5b057c11 */ /* 0x000fe4000f8e20ff */
[----:B------:R-:W1:Y:S02]  /*5820*/  SYNCS.PHASECHK.TRANS64.TRYWAIT P0, [R3+URZ+0x80], R0 ;  /* 0x00008000030075a7 */ /* 0x000e6400080011ff */
[----:B-12---:R-:W-:Y:S05]  /*5830*/  @!P0 BRA `(.L_x_100) ;  /* 0x0000004c00ec8947 */ /* 0x006fea0003800000 */
.L_x_186:
        /* <DEDUP_REMOVED lines=11> */
[----:B------:R-:W-:Y:S01]  /*58f0*/  PLOP3.LUT P0, PT, PT, PT, UP1, 0x80, 0x8 ;  /* 0x000000000008781c */ /* 0x000fe20003f0f018 */
[----:B------:R-:W-:Y:S11]  /*5900*/  UP2UR UR44, UPR, URZ, 0x2 ;  /* 0x00000002ff2c7883 */ /* 0x000ff60008000000 */
[----:B------:R-:W-:Y:S01]  /*5910*/  @!UPT UIADD3 URZ, UPT, UPT, URZ, URZ, URZ ;  /* 0x000000fffffff290 */ /* 0x000fe2000fffe0ff */
[----:B-1----:R-:W-:Y:S02]  /*5920*/  @P0 SHF.R.U32.HI R0, RZ, 0x10, R5 ;  /* 0x00000010ff000819 */ /* 0x002fe40000011605 */
        /* <DEDUP_REMOVED lines=12> */
[----:B------:R-:W2:Y:S01]  /*59f0*/  LDCU UR12, c[0x0][0xb20] ;  /* 0x00016400ff0c77ac */ /* 0x000ea20008000800 */
[----:B------:R-:W-:Y:S02]  /*5a00*/  UIMAD.WIDE.U32 UR4, UR56, UR55, URZ ;  /* 0x00000037380472a5 */ /* 0x000fe4000f8e00ff */
[----:B------:R-:W-:Y:S02]  /*5a10*/  UIMAD.WIDE.U32 UR6, UR57, UR52, URZ ;  /* 0x00000034390672a5 */ /* 0x000fe4000f8e00ff */
[----:B------:R-:W-:Y:S02]  /*5a20*/  UISETP.NE.AND UP0, UPT, UR54, 0x1, UPT ;  /* 0x000000013600788c */ /* 0x000fe4000bf05270 */
[----:B------:R-:W-:Y:S02]  /*5a30*/  UIMAD.WIDE.U32 UR8, UR37, UR55, URZ ;  /* 0x00000037250872a5 */ /* 0x000fe4000f8e00ff */
[----:B------:R-:W-:Y:S02]  /*5a40*/  UIMAD.WIDE.U32 UR10, UR38, UR52, URZ ;  /* 0x00000034260a72a5 */ /* 0x000fe4000f8e00ff */
[----:B------:R-:W-:Y:S02]  /*5a50*/  UISETP.NE.AND UP1, UPT, UR42, 0x1, UPT ;  /* 0x000000012a00788c */ /* 0x000fe4000bf25270 */
[----:B------:R-:W-:Y:S01]  /*5a60*/  UISETP.NE.AND UP2, UPT, UR45, 0x1, UPT ;  /* 0x000000012d00788c */ /* 0x000fe2000bf45270 */
[----:B------:R-:W-:Y:S02]  /*5a70*/  UMOV UR4, UR5 ;  /* 0x0000000500047c82 */ /* 0x000fe40008000000 */
[----:B--2---:R-:W-:Y:S03]  /*5a80*/  USHF.R.U32.HI UR5, URZ, UR12, UR4 ;  /* 0x0000000cff057299 */ /* 0x004fe60008011604 */
[----:B------:R-:W-:Y:S02]  /*5a90*/  UMOV UR4, UR7 ;  /* 0x0000000700047c82 */ /* 0x000fe40008000000 */
[----:B------:R-:W-:Y:S02]  /*5aa0*/  USHF.R.U32.HI UR7, URZ, UR53, UR4 ;  /* 0x00000035ff077299 */ /* 0x000fe40008011604 */
[----:B------:R-:W-:Y:S02]  /*5ab0*/  USEL UR4, UR56, UR5, !UP0 ;  /* 0x0000000538047287 */ /* 0x000fe4000c000000 */
[----:B------:R-:W-:Y:S01]  /*5ac0*/  USEL UR7, UR57, UR7, !UP1 ;  /* 0x0000000739077287 */ /* 0x000fe2000c800000 */
[----:B------:R-:W-:Y:S01]  /*5ad0*/  UMOV UR5, UR9 ;  /* 0x0000000900057c82 */ /* 0x000fe20008000000 */
[----:B------:R-:W-:Y:S02]  /*5ae0*/  UIMAD.WIDE.U32 UR8, UR4, UR40, URZ ;  /* 0x00000028040872a5 */ /* 0x000fe4000f8e00ff */
[----:B------:R-:W-:Y:S03]  /*5af0*/  USHF.R.U32.HI UR6, URZ, UR12, UR5 ;  /* 0x0000000cff067299 */ /* 0x000fe60008011605 */
[----:B------:R-:W-:Y:S01]  /*5b00*/  UMOV UR5, UR11 ;  /* 0x0000000b00057c82 */ /* 0x000fe20008000000 */
[----:B------:R-:W-:Y:S02]  /*5b10*/  UIMAD.WIDE.U32 UR10, UR7, UR40, URZ ;  /* 0x00000028070a72a5 */ /* 0x000fe4000f8e00ff */
[----:B------:R-:W-:Y:S02]  /*5b20*/  USHF.R.U32.HI UR12, URZ, UR53, UR5 ;  /* 0x00000035ff0c7299 */ /* 0x000fe40008011605 */
[----:B------:R-:W-:Y:S01]  /*5b30*/  USEL UR6, UR37, UR6, !UP0 ;  /* 0x0000000625067287 */ /* 0x000fe2000c000000 */
[----:B------:R-:W-:Y:S02]  /*5b40*/  UMOV UR5, UR9 ;  /* 0x0000000900057c82 */ /* 0x000fe40008000000 */
[----:B------:R-:W-:Y:S01]  /*5b50*/  UMOV UR10, UR11 ;  /* 0x0000000b000a7c82 */ /* 0x000fe20008000000 */
[----:B------:R-:W-:Y:S02]  /*5b60*/  @UP2 USHF.R.U32.HI UR4, URZ, UR41, UR5 ;  /* 0x00000029ff042299 */ /* 0x000fe40008011605 */
[----:B------:R-:W-:Y:S02]  /*5b70*/  @UP2 USHF.R.U32.HI UR7, URZ, UR41, UR10 ;  /* 0x00000029ff072299 */ /* 0x000fe4000801160a */
[----:B------:R-:W-:Y:S02]  /*5b80*/  UIMAD UR4, UR45, UR4, URZ ;  /* 0x000000042d0472a4 */ /* 0x000fe4000f8e02ff */
        /* <DEDUP_REMOVED lines=8> */
[----:B------:R-:W-:Y:S02]  /*5c10*/  USEL UR11, UR6, UR4, !UP2 ;  /* 0x00000004060b7287 */ /* 0x000fe4000d000000 */
[----:B------:R-:W-:Y:S02]  /*5c20*/  UIADD3 UR8, UPT, UPT, -UR5, URZ, URZ ;  /* 0x000000ff05087290 */ /* 0x000fe4000fffe1ff */
[----:B------:R-:W-:Y:S01]  /*5c30*/  UIADD3 UR10, UPT, UPT, -UR11, URZ, URZ ;  /* 0x000000ff0b0a7290 */ /* 0x000fe2000fffe1ff */
[----:B------:R-:W-:Y:S01]  /*5c40*/  @!UP0 UMOV UR4, UR9 ;  /* 0x0000000900048c82 */ /* 0x000fe20008000000 */
[----:B------:R-:W-:Y:S02]  /*5c50*/  UIADD3 UR9, UPT, UPT, -UR6, URZ, URZ ;  /* 0x000000ff06097290 */ /* 0x000fe4000fffe1ff */
[----:B------:R-:W-:Y:S02]  /*5c60*/  @!UP0 USHF.R.U32.HI UR4, URZ, UR41, UR4 ;  /* 0x00000029ff048299 */ /* 0x000fe40008011604 */
[----:B------:R-:W-:Y:S02]  /*5c70*/  UIMAD UR10, UR45, UR10, UR6 ;  /* 0x0000000a2d0a72a4 */ /* 0x000fe4000f8e0206 */
[----:B------:R-:W-:Y:S04]  /*5c80*/  @!UP0 USEL UR4, UR5, UR4, !UP2 ;  /* 0x0000000405048287 */ /* 0x000fe8000d000000 */
[----:B------:R-:W-:Y:S02]  /*5c90*/  @!UP0 UIMAD UR10, UR7, UR10, UR4 ;  /* 0x0000000a070a82a4 */ /* 0x000fe4000f8e0204 */
[----:B------:R-:W-:Y:S02]  /*5ca0*/  @!UP0 UIADD3 UR11, UPT, UPT, UR11, -UR4, URZ ;  /* 0x800000040b0b8290 */ /* 0x000fe4000fffe0ff */
[----:B------:R-:W-:Y:S02]  /*5cb0*/  UIMAD UR7, UR42, UR8, UR38 ;  /* 0x000000082a0772a4 */ /* 0x000fe4000f8e0226 */
[----:B------:R-:W-:Y:S02]  /*5cc0*/  @!UP0 UIMAD UR6, UR11, UR45, UR5 ;  /* 0x0000002d0b0682a4 */ /* 0x000fe4000f8e0205 */
[----:B------:R-:W-:Y:S01]  /*5cd0*/  UIMAD UR4, UR54, UR9, UR37 ;  /* 0x00000009360472a4 */ /* 0x000fe2000f8e0225 */
[----:B------:R-:W-:Y:S02]  /*5ce0*/  @!UP0 UMOV UR5, UR10 ;  /* 0x0000000a00058c82 */ /* 0x000fe40008000000 */
[----:B------:R-:W-:Y:S02]  /*5cf0*/  UIMAD UR38, UR5, UR42, UR7 ;  /* 0x0000002a052672a4 */ /* 0x000fe4000f8e0207 */
[----:B------:R-:W-:Y:S11]  /*5d00*/  UIMAD UR37, UR6, UR54, UR4 ;  /* 0x00000036062572a4 */ /* 0x000ff6000f8e0204 */
[----:B------:R-:W-:Y:S01]  /*5d10*/  @!UPT UIADD3 URZ, UPT, UPT, URZ, URZ, URZ ;  /* 0x000000fffffff290 */ /* 0x000fe2000fffe0ff */
.L_x_101:
[----:B------:R-:W-:Y:S01]  /*5d20*/  UISETP.NE.AND UP0, UPT, UR39, 0x1, UPT ;  /* 0x000000012700788c */ /* 0x000fe2000bf05270 */
[----:B------:R-:W-:Y:S01]  /*5d30*/  IADD3 R91, PT, PT, R91, 0x1, RZ ;  /* 0x000000015b5b7810 */ /* 0x000fe20007ffe0ff */
[----:B------:R-:W-:Y:S02]  /*5d40*/  UIADD3 UR11, UPT, UPT, UR43, 0x200, URZ ;  /* 0x000002002b0b7890 */ /* 0x000fe4000fffe0ff */
[----:B------:R-:W-:Y:S02]  /*5d50*/  USHF.L.U32 UR50, UR20, 0x6, URZ ;  /* 0x0000000614327899 */ /* 0x000fe400080006ff */
[----:B------:R-:W-:Y:S05]  /*5d60*/  USHF.L.U32 UR49, UR32, 0x8, URZ ;  /* 0x0000000820317899 */ /* 0x000fea00080006ff */
[----:B------:R-:W2:Y:S01]  /*5d70*/  @!UP0 LDCU.128 UR12, c[0x0][0xb10] ;  /* 0x00016200ff0c87ac */ /* 0x000ea20008000c00 */
[----:B------:R-:W3:Y:S01]  /*5d80*/  @!UP0 LDCU UR5, c[0x0][0xb0c] ;  /* 0x00016180ff0587ac */ /* 0x000ee20008000800 */
[----:B------:R-:W4:Y:S01]  /*5d90*/  @!UP0 LDCU UR10, c[0x0][0xb20] ;  /* 0x00016400ff0a87ac */ /* 0x000f220008000800 */
[----:B--2---:R-:W-:Y:S02]  /*5da0*/  UIMAD.WIDE.U32 UR8, UR38, UR12, URZ ;  /* 0x0000000c260872a5 */ /* 0x004fe4000f8e00ff */
[----:B------:R-:W-:Y:S02]  /*5db0*/  UIMAD.WIDE.U32 UR6, UR37, UR15, URZ ;  /* 0x0000000f250672a5 */ /* 0x000fe4000f8e00ff */
[----:B------:R-:W-:Y:S03]  /*5dc0*/  @!UP0 UISETP.NE.AND UP1, UPT, UR14, 0x1, UPT ;  /* 0x000000010e00888c */ /* 0x000fe6000bf25270 */
[----:B------:R-:W-:Y:S01]  /*5dd0*/  @!UP0 UMOV UR4, UR9 ;  /* 0x0000000900048c82 */ /* 0x000fe20008000000 */
[----:B---3--:R-:W-:Y:S02]  /*5de0*/  @!UP0 UISETP.NE.AND UP2, UPT, UR5, 0x1, UPT ;  /* 0x000000010500888c */ /* 0x008fe4000bf45270 */
[----:B------:R-:W-:Y:S01]  /*5df0*/  @!UP0 USHF.R.U32.HI UR4, URZ, UR13, UR4 ;  /* 0x0000000dff048299 */ /* 0x000fe20008011604 */
[----:B------:R-:W-:Y:S02]  /*5e00*/  @!UP0 UMOV UR6, UR7 ;  /* 0x0000000700068c82 */ /* 0x000fe40008000000 */
[----:B----4-:R-:W-:Y:S02]  /*5e10*/  @!UP0 USHF.R.U32.HI UR6, URZ, UR10, UR6 ;  /* 0x0000000aff068299 */ /* 0x010fe40008011606 */
[----:B------:R-:W-:Y:S02]  /*5e20*/  @!UP0 USEL UR7, UR38, UR4, !UP2 ;  /* 0x0000000426078287 */ /* 0x000fe4000d000000 */
[----:B------:R-:W-:Y:S04]  /*5e30*/  @!UP0 USEL UR6, UR37, UR6, !UP1 ;  /* 0x0000000625068287 */ /* 0x000fe8000c800000 */
[----:B------:R-:W-:Y:S02]  /*5e40*/  @!UP0 UIADD3 UR4, UPT, UPT, -UR7, UR6, URZ ;  /* 0x0000000607048290 */ /* 0x000fe4000fffe1ff */
[----:B------:R-:W-:Y:S02]  /*5e50*/  @!UP0 UIADD3 UR6, UPT, UPT, UR7, -UR6, URZ ;  /* 0x8000000607068290 */ /* 0x000fe4000fffe0ff */
[----:B------:R-:W-:Y:S02]  /*5e60*/  @!UP0 UIMAD UR38, UR4, UR5, UR38 ;  /* 0x00000005042682a4 */ /* 0x000fe4000f8e0226 */
[----:B------:R-:W-:Y:S02]  /*5e70*/  @!UP0 UIMAD UR37, UR6, UR14, UR37 ;  /* 0x0000000e062582a4 */ /* 0x000fe4000f8e0225 */
[----:B------:R-:W-:Y:S09]  /*5e80*/  ULOP3.LUT UP0, URZ, UR11, 0x90, URZ, 0xc0, !UPT ;  /* 0x000000900bff7892 */ /* 0x000ff2000f80c0ff */
[----:B------:R-:W-:Y:S05]  /*5e90*/  BRA.U !UP0, `(.L_x_102) ;  /* 0x0000000108407547 */ /* 0x000fea000b800000 */
[----:B------:R-:W2:Y:S01]  /*5ea0*/  LDCU.64 UR8, c[0x4][0x88] ;  /* 0x01001100ff0877ac */ /* 0x000ea20008000a00 */
[----:B------:R-:W-:Y:S01]  /*5eb0*/  MOV R3, 0x0 ;  /* 0x0000000000037802 */ /* 0x000fe20000000f00 */
[----:B------:R-:W-:Y:S02]  /*5ec0*/  HFMA2 R12, -RZ, RZ, 0, 5.9604644775390625e-08 ;  /* 0x00000001ff0c7431 */ /* 0x000fe400000001ff */
[----:B------:R-:W-:Y:S02]  /*5ed0*/  IMAD.MOV.U32 R8, RZ, RZ, 0x70 ;  /* 0x00000070ff087424 */ /* 0x000fe400078e00ff */
[----:B------:R-:W-:Y:S01]  /*5ee0*/  IMAD.MOV.U32 R13, RZ, RZ, RZ ;  /* 0x000000ffff0d7224 */ /* 0x000fe200078e00ff */
[----:B------:R-:W3:Y:S01]  /*5ef0*/  LDCU.64 UR6, c[0x4][0x90] ;  /* 0x01001200ff0677ac */ /* 0x000ee20008000a00 */
[----:B------:R-:W4:Y:S01]  /*5f00*/  LDC.64 R2, c[0x4][R3] ;  /* 0x0100000003027b82 */ /* 0x000f220000000a00 */
[----:B------:R-:W1:Y:S01]  /*5f10*/  LDCU.64 UR4, c[0x4][0x8] ;  /* 0x01000100ff0477ac */ /* 0x000e620008000a00 */
[----:B--2---:R-:W-:Y:S01]  /*5f20*/  MOV R5, UR9 ;  /* 0x0000000900057c02 */ /* 0x004fe20008000f00 */
[----:B------:R-:W-:Y:S01]  /*5f30*/  IMAD.U32 R4, RZ, RZ, UR8 ;  /* 0x00000008ff047e24 */ /* 0x000fe2000f8e00ff */
[----:B---3--:R-:W-:Y:S01]  /*5f40*/  MOV R7, UR7 ;  /* 0x0000000700077c02 */ /* 0x008fe20008000f00 */
[----:B------:R-:W-:Y:S01]  /*5f50*/  IMAD.U32 R6, RZ, RZ, UR6 ;  /* 0x00000006ff067e24 */ /* 0x000fe2000f8e00ff */
[----:B-1----:R-:W-:Y:S01]  /*5f60*/  MOV R11, UR5 ;  /* 0x00000005000b7c02 */ /* 0x002fe20008000f00 */
[----:B------:R-:W-:Y:S02]  /*5f70*/  IMAD.U32 R10, RZ, RZ, UR4 ;  /* 0x00000004ff0a7e24 */ /* 0x000fe4000f8e00ff */
[----:B------:R-:W-:Y:S07]  /*5f80*/  LEPC R20, `(.L_x_102) ;  /* 0x000000001014794e */ /* 0x000fee0000000000 */
[----:B----45:R-:W-:Y:S05]  /*5f90*/  CALL.ABS.NOINC R2 ;  /* 0x0000000002007343 */ /* 0x030fea0003c00000 */
.L_x_102:
[----:B------:R-:W-:Y:S01]  /*5fa0*/  LOP3.LUT P0, RZ, R96, 0x90, RZ, 0xc0, !PT ;  /* 0x0000009060ff7812 */ /* 0x000fe2000780c0ff */
[----:B------:R-:W-:Y:S11]  /*5fb0*/  BSSY.RECONVERGENT B6, `(.L_x_103) ;  /* 0x0000013000067945 */ /* 0x000ff60003800200 */
[----:B------:R-:W-:Y:S01]  /*5fc0*/  @!UPT UIADD3 URZ, UPT, UPT, URZ, URZ, URZ ;  /* 0x000000fffffff290 */ /* 0x000fe2000fffe0ff */
[----:B------:R-:W-:Y:S05]  /*5fd0*/  @!P0 BRA `(.L_x_104) ;  /* 0x0000000000408947 */ /* 0x000fea0003800000 */
        /* <DEDUP_REMOVED lines=16> */
.L_x_104:
[----:B------:R-:W-:Y:S05]  /*60e0*/  BSYNC.RECONVERGENT B6 ;  /* 0x0000000000067941 */ /* 0x000fea0003800200 */
.L_x_103:
[----:B------:R-:W-:Y:S01]  /*60f0*/  R2UR UR4, R89 ;  /* 0x00000000590472ca */ /* 0x000fe200000e0000 */
[----:B------:R-:W-:Y:S01]  /*6100*/  UISETP.NE.U32.AND UP0, UPT, UR60, URZ, UPT ;  /* 0x000000ff3c00728c */ /* 0x000fe2000bf05070 */
[----:B------:R-:W-:Y:S02]  /*6110*/  ISETP.NE.U32.AND P4, PT, R82, RZ, PT ;  /* 0x000000ff5200720c */ /* 0x000fe40003f85070 */
[----:B------:R-:W-:Y:S01]  /*6120*/  ISETP.NE.U32.AND P2, PT, RZ, UR46, PT ;  /* 0x0000002eff007c0c */ /* 0x000fe2000bf45070 */
[----:B------:R-:W-:Y:S01]  /*6130*/  UISETP.NE.AND.EX UP1, UPT, UR61, URZ, UPT, UP0 ;  /* 0x000000ff3d00728c */ /* 0x000fe2000bf25300 */
[----:B------:R-:W-:Y:S01]  /*6140*/  ISETP.NE.AND.EX P4, PT, R83, RZ, PT, P4 ;  /* 0x000000ff5300720c */ /* 0x000fe20003f85340 */
[----:B------:R-:W-:Y:S01]  /*6150*/  UPLOP3.LUT UP0, UPT, UPT, UPT, UPT, 0x40, 0x4 ;  /* 0x000000000004789c */ /* 0x000fe20003f0e870 */
[----:B------:R-:W-:Y:S05]  /*6160*/  ISETP.NE.AND.EX P2, PT, RZ, UR47, PT, P2 ;  /* 0x0000002fff007c0c */ /* 0x000fea000bf45320 */
[----:B------:R-:W-:Y:S06]  /*6170*/  UISETP.NE.AND UP2, UPT, UR4, URZ, UPT ;  /* 0x000000ff0400728c */ /* 0x000fec000bf45270 */
[----:B------:R-:W-:Y:S05]  /*6180*/  PLOP3.LUT P1, PT, PT, PT, UP2, 0x80, 0x8 ;  /* 0x000000000008781c */ /* 0x000fea0003f2f028 */
[----:B------:R-:W-:Y:S06]  /*6190*/  @UP2 UPLOP3.LUT UP0, UPT, UPT, UPT, UP1, 0x80, 0x8 ;  /* 0x000000000008289c */ /* 0x000fec0003f0f010 */
[----:B------:R-:W-:Y:S01]  /*61a0*/  PLOP3.LUT P0, PT, PT, PT, UP0, 0x80, 0x8 ;  /* 0x000000000008781c */ /* 0x000fe20003f0f008 */
[----:B------:R-:W-:Y:S01]  /*61b0*/  @!UPT UIADD3 URZ, UPT, UPT, URZ, URZ, URZ ;  /* 0x000000fffffff290 */ /* 0x000fe2000fffe0ff */
[----:B------:R-:W-:Y:S11]  /*61c0*/  BRA.U !UP1, `(.L_x_105) ;  /* 0x00000001093c7547 */ /* 0x000ff6000b800000 */
[----:B------:R-:W-:Y:S01]  /*61d0*/  UISETP.NE.U32.AND UP0, UPT, UR46, URZ, UPT ;  /* 0x000000ff2e00728c */ /* 0x000fe2000bf05070 */
[----:B-1----:R-:W-:Y:S01]  /*61e0*/  HFMA2 R0, -RZ, RZ, 0, 5.9604644775390625e-08 ;  /* 0x00000001ff007431 */ /* 0x002fe200000001ff */
[----:B------:R-:W1:Y:S01]  /*61f0*/  LDCU.64 UR8, c[0x0][0x358] ;  /* 0x00006b00ff0877ac */ /* 0x000e620008000a00 */
[----:B------:R-:W-:Y:S01]  /*6200*/  IMAD.MOV.U32 R86, RZ, RZ, 0x1 ;  /* 0x00000001ff567424 */ /* 0x000fe200078e00ff */
[----:B------:R-:W-:Y:S06]  /*6210*/  UISETP.NE.AND.EX UP0, UPT, UR47, URZ, UPT, UP0 ;  /* 0x000000ff2f00728c */ /* 0x000fec000bf05300 */
[----:B------:R-:W-:Y:S05]  /*6220*/  PLOP3.LUT P3, PT, PT, PT, UP0, 0x80, 0x8 ;  /* 0x000000000008781c */ /* 0x000fea0003f6f008 */
[----:B------:R-:W2:Y:S01]  /*6230*/  @UP0 LDCU.64 UR4, c[0x0][0x888] ;  /* 0x00011100ff0407ac */ /* 0x000ea20008000a00 */
[----:B------:R-:W-:Y:S07]  /*6240*/  @UP0 UIMAD UR6, UR36, UR60, URZ ;  /* 0x0000003c240602a4 */ /* 0x000fee000f8e02ff */
[----:B------:R-:W-:Y:S01]  /*6250*/  @!P3 PRMT R86, R0, 0x7610, R86 ;  /* 0x000076100056b816 */ /* 0x000fe20000000056 */
[----:B--2---:R-:W-:Y:S06]  /*6260*/  @UP0 UIMAD.WIDE UR4, UR6, 0x4, UR4 ;  /* 0x00000004060408a5 */ /* 0x004fec000f8e0204 */
[----:B------:R-:W-:Y:S01]  /*6270*/  IMAD.U32 R2, RZ, RZ, UR4 ;  /* 0x00000004ff027e24 */ /* 0x000fe2000f8e00ff */
[----:B------:R-:W-:Y:S04]  /*6280*/  MOV R3, UR5 ;  /* 0x0000000500037c02 */ /* 0x000fe80008000f00 */
[----:B------:R-:W2:Y:S01]  /*6290*/  @!UP0 LDCU UR4, c[0x0][0x880] ;  /* 0x00011000ff0487ac */ /* 0x000ea20008000800 */
[----:B-1---5:R3:W5:Y:S02]  /*62a0*/  @P3 LDG.E R41, desc[UR8][R2.64] ;  /* 0x0000000802293981 */ /* 0x022764000c1e1900 */
[----:B--23--:R-:W-:Y:S02]  /*62b0*/  @!P3 IMAD.U32 R41, RZ, RZ, UR4 ;  /* 0x00000004ff29be24 */ /* 0x00cfe4000f8e00ff */
.L_x_105:
[----:B------:R-:W-:Y:S05]  /*62c0*/  @!P4 BRA `(.L_x_106) ;  /* 0x000000000024c947 */ /* 0x000fea0003800000 */
[----:B------:R-:W-:Y:S01]  /*62d0*/  ISETP.NE.U32.AND P3, PT, R80, RZ, PT ;  /* 0x000000ff5000720c */ /* 0x000fe20003f65070 */
[----:B------:R-:W2:Y:S03]  /*62e0*/  LDCU.64 UR4, c[0x0][0x358] ;  /* 0x00006b00ff0477ac */ /* 0x000ea60008000a00 */
[----:B------:R-:W-:Y:S11]  /*62f0*/  ISETP.NE.AND.EX P3, PT, R81, RZ, PT, P3 ;  /* 0x000000ff5100720c */ /* 0x000ff60003f65330 */
[----:B------:R-:W-:Y:S02]  /*6300*/  @!UPT UIADD3 URZ, UPT, UPT, URZ, URZ, URZ ;  /* 0x000000fffffff290 */ /* 0x000fe4000fffe0ff */
[----:B------:R-:W3:Y:S01]  /*6310*/  @P3 LDC.64 R2, c[0x0][0x8a8] ;  /* 0x00022a00ff023b82 */ /* 0x000ee20000000a00 */
[----:B-1----:R-:W-:Y:S04]  /*6320*/  @P3 IMAD R0, R82, UR36, RZ ;  /* 0x0000002452003c24 */ /* 0x002fe8000f8e02ff */
[----:B---3--:R-:W-:Y:S05]  /*6330*/  @P3 IMAD.WIDE R2, R0, 0x4, R2 ;  /* 0x0000000400023825 */ /* 0x008fea00078e0202 */
[----:B--2--5:R2:W5:Y:S02]  /*6340*/  @P3 LDG.E R38, desc[UR4][R2.64] ;  /* 0x0000000402263981 */ /* 0x024564000c1e1900 */
[----:B--2---:R-:W3:Y:S02]  /*6350*/  @!P3 LDC R38, c[0x0][0x8a0] ;  /* 0x00022800ff26bb82 */ /* 0x004ee40000000800 */
.L_x_106:
[----:B-----5:R-:W-:Y:S01]  /*6360*/  FSETP.NEU.AND P4, PT, R41, RZ, PT ;  /* 0x000000ff2900720b */ /* 0x020fe20003f8d000 */
[----:B------:R-:W-:Y:S01]  /*6370*/  BSSY B1, `(.L_x_107) ;  /* 0x0000041000017945 */ /* 0x000fe20003800000 */
[----:B------:R-:W-:Y:S01]  /*6380*/  SEL R3, RZ, 0xffffffff, P2 ;  /* 0xffffffffff037807 */ /* 0x000fe20001000000 */
[----:B------:R-:W-:Y:S01]  /*6390*/  IMAD.MOV.U32 R71, RZ, RZ, 0x1 ;  /* 0x00000001ff477424 */ /* 0x000fe200078e00ff */
[----:B------:R-:W-:Y:S01]  /*63a0*/  LOP3.LUT P3, RZ, R86, 0xff, RZ, 0xc0, !PT ;  /* 0x000000ff56ff7812 */ /* 0x000fe2000786c0ff */
[C---:B------:R-:W-:Y:S01]  /*63b0*/  IMAD R39, R36.reuse, 0x80, R37 ;  /* 0x0000008024277824 */ /* 0x040fe200078e0225 */
[----:B-1----:R-:W-:Y:S02]  /*63c0*/  @P1 SEL R0, RZ, 0xffffffff, P4 ;  /* 0xffffffffff001807 */ /* 0x002fe40002000000 */
[----:B------:R-:W-:Y:S02]  /*63d0*/  CS2R R78, SRZ ;  /* 0x00000000004e7805 */ /* 0x000fe4000001ff00 */
[----:B------:R-:W-:Y:S02]  /*63e0*/  LEA R5, R93, UR43, 0x3 ;  /* 0x0000002b5d057c11 */ /* 0x000fe4000f8e18ff */
[----:B------:R-:W-:Y:S02]  /*63f0*/  CS2R R76, SRZ ;  /* 0x00000000004c7805 */ /* 0x000fe4000001ff00 */
[----:B------:R-:W-:Y:S02]  /*6400*/  @P0 SEL R0, R3, R0, !P3 ;  /* 0x0000000003000207 */ /* 0x000fe40005800000 */
[----:B------:R-:W-:Y:S02]  /*6410*/  CS2R R74, SRZ ;  /* 0x00000000004a7805 */ /* 0x000fe4000001ff00 */
[----:B------:R-:W-:Y:S02]  /*6420*/  LEA R90, R36, UR43, 0x3 ;  /* 0x0000002b245a7c11 */ /* 0x000fe4000f8e18ff */
[----:B------:R-:W-:Y:S02]  /*6430*/  CS2R R72, SRZ ;  /* 0x0000000000487805 */ /* 0x000fe4000001ff00 */
[----:B------:R-:W-:Y:S02]  /*6440*/  @P1 LOP3.LUT R0, R0, 0x1, RZ, 0xc0, !PT ;  /* 0x0000000100001812 */ /* 0x000fe400078ec0ff */
[----:B------:R-:W-:Y:S02]  /*6450*/  SHF.L.U32 R7, R95, 0x1f, RZ ;  /* 0x0000001f5f077819 */ /* 0x000fe400000006ff */
[----:B------:R-:W-:Y:S02]  /*6460*/  ISETP.NE.U32.OR P6, PT, R0, 0x1, !P1 ;  /* 0x000000010000780c */ /* 0x000fe40004fc5470 */
[----:B------:R-:W-:Y:S02]  /*6470*/  PLOP3.LUT P2, PT, PT, PT, UP1, 0x80, 0x8 ;  /* 0x000000000008781c */ /* 0x000fe40003f4f018 */
[----:B------:R-:W-:Y:S02]  /*6480*/  SEL R0, RZ, 0xffffffff, P4 ;  /* 0xffffffffff007807 */ /* 0x000fe40002000000 */
[----:B------:R-:W-:Y:S07]  /*6490*/  P2R R102, PR, RZ, 0x40 ;  /* 0x00000040ff667803 */ /* 0x000fee0000000000 */
[----:B------:R-:W-:Y:S02]  /*64a0*/  @P6 SHF.L.U32 R2, R92, 0x1f, RZ ;  /* 0x0000001f5c026819 */ /* 0x000fe400000006ff */
[----:B------:R-:W-:Y:S02]  /*64b0*/  @P2 SEL R0, R3, R0, !P3 ;  /* 0x0000000003002207 */ /* 0x000fe40005800000 */
[----:B------:R-:W1:Y:S02]  /*64c0*/  @P6 SYNCS.PHASECHK.TRANS64.TRYWAIT P1, [R5+URZ+0x30], R2 ;  /* 0x00003002050065a7 */ /* 0x000e6400080211ff */
[----:B------:R-:W-:Y:S04]  /*64d0*/  LOP3.LUT R0, R0, 0x1, RZ, 0xc0, !PT ;  /* 0x0000000100007812 */ /* 0x000fe800078ec0ff */
[----:B------:R-:W-:Y:S04]  /*64e0*/  ISETP.NE.U32.AND P5, PT, R0, 0x1, PT ;  /* 0x000000010000780c */ /* 0x000fe80003fa5070 */
[----:B------:R-:W-:Y:S01]  /*64f0*/  P2R R100, PR, RZ, 0x20 ;  /* 0x00000020ff647803 */ /* 0x000fe20000000000 */
[----:B------:R2:W4:Y:S01]  /*6500*/  SYNCS.PHASECHK.TRANS64.TRYWAIT P0, [R90+URZ+0xa0], R7 ;  /* 0x0000a0075a0075a7 */ /* 0x00052200080011ff */
[----:B-1----:R-:W-:Y:S01]  /*6510*/  @P6 SEL R71, RZ, 0x1, !P1 ;  /* 0x00000001ff476807 */ /* 0x002fe20004800000 */
[----:B--2---:R-:W-:Y:S06]  /*6520*/  @!P6 BRA `(.L_x_108) ;  /* 0x000000000094e947 */ /* 0x004fec0003800000 */
[----:B------:R-:W-:Y:S01]  /*6530*/  @P5 IMAD R4, R93, 0x1000, R84 ;  /* 0x000010005d045824 */ /* 0x000fe200078e0254 */
[----:B------:R-:W-:Y:S01]  /*6540*/  LOP3.LUT P6, RZ, R85, 0x80, RZ, 0xc0, !PT ;  /* 0x0000008055ff7812 */ /* 0x000fe200078cc0ff */
[----:B------:R-:W1:Y:S01]  /*6550*/  S2R R0, SR_CgaCtaId ;  /* 0x0000000000007919 */ /* 0x000e620000008800 */
[----:B------:R-:W-:Y:S01]  /*6560*/  ISETP.NE.AND P2, PT, R71, RZ, PT ;  /* 0x000000ff4700720c */ /* 0x000fe20003f45270 */
[----:B------:R-:W-:Y:S01]  /*6570*/  @P5 VIADD R3, R4, UR43 ;  /* 0x0000002b04035c36 */ /* 0x000fe20008000000 */
[----:B------:R-:W-:Y:S01]  /*6580*/  PLOP3.LUT P1, PT, PT, PT, PT, 0x8, 0x80 ;  /* 0x000000000080781c */ /* 0x000fe20003f2e170 */
[----:B------:R-:W-:Y:S01]  /*6590*/  BSSY B0, `(.L_x_109) ;  /* 0x000000d000007945 */ /* 0x000fe20003800000 */
[----:B------:R-:W-:Y:S01]  /*65a0*/  @P5 PLOP3.LUT P1, PT, P6, PT, PT, 0x80, 0x8 ;  /* 0x000000000008581c */ /* 0x000fe2000372f070 */
[C---:B------:R-:W-:Y:S01]  /*65b0*/  @P5 VIADD R2, R3.reuse, 0x200 ;  /* 0x0000020003025836 */ /* 0x040fe20000000000 */
[----:B------:R-:W-:Y:S01]  /*65c0*/  CS2R R74, SRZ ;  /* 0x00000000004a7805 */ /* 0x000fe2000001ff00 */
[----:B------:R-:W-:Y:S01]  /*65d0*/  @P5 VIADD R3, R3, 0x210 ;  /* 0x0000021003035836 */ /* 0x000fe20000000000 */
[----:B------:R-:W-:Y:S02]  /*65e0*/  CS2R R72, SRZ ;  /* 0x0000000000487805 */ /* 0x000fe4000001ff00 */
[----:B------:R-:W-:Y:S02]  /*65f0*/  CS2R R78, SRZ ;  /* 0x00000000004e7805 */ /* 0x000fe4000001ff00 */
[----:B------:R-:W-:Y:S05]  /*6600*/  CS2R R76, SRZ ;  /* 0x00000000004c7805 */ /* 0x000fea000001ff00 */
[----:B------:R-:W-:Y:S01]  /*6610*/  @P1 VIADD R3, R2, 0xfffffff0 ;  /* 0xfffffff002031836 */ /* 0x000fe20000000000 */
[----:B------:R-:W-:Y:S06]  /*6620*/  @P2 BRA `(.L_x_110) ;  /* 0x00000000000c2947 */ /* 0x000fec0003800000 */
[----:B------:R-:W-:Y:S04]  /*6630*/  SHF.L.U32 R2, R92, 0x1f, RZ ;  /* 0x0000001f5c027819 */ /* 0x000fe800000006ff */
[----:B------:R-:W2:Y:S02]  /*6640*/  SYNCS.PHASECHK.TRANS64.TRYWAIT P1, [R5+URZ+0x30], R2 ;  /* 0x00003002050075a7 */ /* 0x000ea400080211ff */
[----:B--2---:R-:W-:Y:S05]  /*6650*/  @!P1 BRA `(.L_x_111) ;  /* 0x0000004000789947 */ /* 0x004fea0003800000 */
.L_x_110:
[----:B------:R-:W-:Y:S05]  /*6660*/  BSYNC B0 ;  /* 0x0000000000007941 */ /* 0x000fea0003800000 */
.L_x_109:
[----:B------:R-:W-:Y:S01]  /*6670*/  ISETP.NE.AND P1, PT, R100, RZ, PT ;  /* 0x000000ff6400720c */ /* 0x000fe20003f25270 */
[----:B--2---:R-:W-:Y:S02]  /*6680*/  VIADD R5, R5, 0x50 ;  /* 0x0000005005057836 */ /* 0x004fe40000000000 */
[----:B------:R-:W-:Y:S03]  /*6690*/  VIADD R93, R93, 0x1 ;  /* 0x000000015d5d7836 */ /* 0x000fe60000000000 */
[----:B-1----:R-:W-:Y:S07]  /*66a0*/  PRMT R0, R0, 0x654, R5 ;  /* 0x0000065400007816 */ /* 0x002fee0000000005 */
[----:B------:R1:W2:Y:S04]  /*66b0*/  @P1 LDS.128 R72, [R4+UR43+0x200] ;  /* 0x0002002b04481984 */ /* 0x0002a80008000c00 */
[----:B------:R1:W1:Y:S01]  /*66c0*/  @P1 LDS.128 R76, [R3] ;  /* 0x00000000034c1984 */ /* 0x0002620000000c00 */
[C---:B------:R-:W-:Y:S01]  /*66d0*/  ISETP.NE.AND P1, PT, R93.reuse, 0x4, PT ;  /* 0x000000045d00780c */ /* 0x040fe20003f25270 */
[----:B------:R-:W-:Y:S01]  /*66e0*/  @!PT LDS RZ, [RZ] ;  /* 0x00000000fffff984 */ /* 0x000fe20000000800 */
[----:B------:R-:W-:Y:S01]  /*66f0*/  @!PT LDS RZ, [RZ] ;  /* 0x00000000fffff984 */ /* 0x000fe20000000800 */
[----:B------:R-:W-:Y:S01]  /*6700*/  @!PT LDS RZ, [RZ] ;  /* 0x00000000fffff984 */ /* 0x000fe20000000800 */
[----:B------:R-:W-:Y:S01]  /*6710*/  @!PT LDS RZ, [RZ] ;  /* 0x00000000fffff984 */ /* 0x000fe20000000800 */
[----:B------:R5:W-:Y:S06]  /*6720*/  MEMBAR.ALL.CTA ;  /* 0x0000000000007992 */ /* 0x000bec0000008000 */
[----:B-----5:R-:W5:Y:S01]  /*6730*/  FENCE.VIEW.ASYNC.S ;  /* 0x00000000000073c6 */ /* 0x020f620000000000 */
[----:B------:R-:W-:Y:S02]  /*6740*/  SEL R5, RZ, 0x1, P1 ;  /* 0x00000001ff057807 */ /* 0x000fe40000800000 */
[----:B------:R-:W-:Y:S02]  /*6750*/  SEL R93, R93, RZ, P1 ;  /* 0x000000ff5d5d7207 */ /* 0x000fe40000800000 */
[----:B------:R-:W-:Y:S01]  /*6760*/  LOP3.LUT R92, R92, R5, RZ, 0x3c, !PT ;  /* 0x000000055c5c7212 */ /* 0x000fe200078e3cff */
[----:B-----5:R1:W-:Y:S06]  /*6770*/  SYNCS.ARRIVE.TRANS64.RED.A1T0 RZ, [R0+URZ], RZ ;  /* 0x000000ff00ff79a7 */ /* 0x0203ec00081004ff */
.L_x_108:
[----:B------:R-:W-:Y:S05]  /*6780*/  BSYNC B1 ;  /* 0x0000000000017941 */ /* 0x000fea0003800000 */
.L_x_107:
[----:B-1----:R-:W-:Y:S04]  /*6790*/  SHF.R.U32.HI R0, RZ, 0x15, R39 ;  /* 0x00000015ff007819 */ /* 0x002fe80000011627 */
[----:B------:R-:W-:Y:S01]  /*67a0*/  LOP3.LUT P1, RZ, R0, 0x3, R87, 0x48, !PT ;  /* 0x0000000300ff7812 */ /* 0x000fe20007824857 */
[----:B------:R-:W-:Y:S01]  /*67b0*/  @!UPT UIADD3 URZ, UPT, UPT, URZ, URZ, URZ ;  /* 0x000000fffffff290 */ /* 0x000fe2000fffe0ff */
[----:B----4-:R-:W-:Y:S11]  /*67c0*/  @P0 BRA `(.L_x_112) ;  /* 0x0000000000080947 */ /* 0x010ff60003800000 */
[----:B------:R-:W1:Y:S02]  /*67d0*/  SYNCS.PHASECHK.TRANS64.TRYWAIT P0, [R90+URZ+0xa0], R7 ;  /* 0x0000a0075a0075a7 */ /* 0x000e6400080011ff */
[----:B-1----:R-:W-:Y:S05]  /*67e0*/  @!P0 BRA `(.L_x_113) ;  /* 0x0000004000288947 */ /* 0x002fea0003800000 */
.L_x_112:
[----:B------:R-:W-:Y:S05]  /*67f0*/  @!P1 BRA `(.L_x_114) ;  /* 0x0000000000409947 */ /* 0x000fea0003800000 */
[----:B------:R-:W4:Y:S01]  /*6800*/  LDCU.64 UR8, c[0x4][0x78] ;  /* 0x01000f00ff0877ac */ /* 0x000f220008000a00 */
[----:B------:R-:W-:Y:S01]  /*6810*/  MOV R3, 0x0 ;  /* 0x0000000000037802 */ /* 0x000fe20000000f00 */
[----:B------:R-:W-:Y:S02]  /*6820*/  HFMA2 R12, -RZ, RZ, 0, 5.9604644775390625e-08 ;  /* 0x00000001ff0c7431 */ /* 0x000fe400000001ff */
[----:B------:R-:W-:Y:S02]  /*6830*/  IMAD.MOV.U32 R8, RZ, RZ, 0x192 ;  /* 0x00000192ff087424 */ /* 0x000fe400078e00ff */
[----:B------:R-:W-:Y:S01]  /*6840*/  IMAD.MOV.U32 R13, RZ, RZ, RZ ;  /* 0x000000ffff0d7224 */ /* 0x000fe200078e00ff */
[----:B------:R-:W1:Y:S01]  /*6850*/  LDCU.64 UR6, c[0x4][0x80] ;  /* 0x01001000ff0677ac */ /* 0x000e620008000a00 */
[----:B------:R-:W2:Y:S01]  /*6860*/  LDC.64 R2, c[0x4][R3] ;  /* 0x0100000003027b82 */ /* 0x000ea20000000a00 */
[----:B------:R-:W5:Y:S01]  /*6870*/  LDCU.64 UR4, c[0x4][0x18] ;  /* 0x01000300ff0477ac */ /* 0x000f620008000a00 */
[----:B----4-:R-:W-:Y:S01]  /*6880*/  MOV R5, UR9 ;  /* 0x0000000900057c02 */ /* 0x010fe20008000f00 */
[----:B------:R-:W-:Y:S01]  /*6890*/  IMAD.U32 R4, RZ, RZ, UR8 ;  /* 0x00000008ff047e24 */ /* 0x000fe2000f8e00ff */
[----:B-1----:R-:W-:Y:S01]  /*68a0*/  MOV R7, UR7 ;  /* 0x0000000700077c02 */ /* 0x002fe20008000f00 */
[----:B------:R-:W-:Y:S01]  /*68b0*/  IMAD.U32 R6, RZ, RZ, UR6 ;  /* 0x00000006ff067e24 */ /* 0x000fe2000f8e00ff */
[----:B-----5:R-:W-:Y:S01]  /*68c0*/  MOV R11, UR5 ;  /* 0x00000005000b7c02 */ /* 0x020fe20008000f00 */
[----:B------:R-:W-:Y:S02]  /*68d0*/  IMAD.U32 R10, RZ, RZ, UR4 ;  /* 0x00000004ff0a7e24 */ /* 0x000fe4000f8e00ff */
[----:B------:R-:W-:Y:S07]  /*68e0*/  LEPC R20, `(.L_x_114) ;  /* 0x000000001014794e */ /* 0x000fee0000000000 */
[----:B--23--:R-:W-:Y:S05]  /*68f0*/  CALL.ABS.NOINC R2 ;  /* 0x0000000002007343 */ /* 0x00cfea0003c00000 */
.L_x_114:
[-C--:B--2---:R-:W-:Y:S01]  /*6900*/  F2FP.F16.E4M3.UNPACK_B R42, R72.reuse ;  /* 0x00000048ff2a723e */ /* 0x084fe200020006ff */
[----:B------:R-:W-:Y:S05]  /*6910*/  WARPSYNC.ALL ;  /* 0x0000000000007948 */ /* 0x000fea0003800000 */
[----:B------:R-:W-:Y:S01]  /*6920*/  R2UR UR4, R39 ;  /* 0x00000000270472ca */ /* 0x000fe200000e0000 */
[--C-:B------:R-:W-:Y:S01]  /*6930*/  HADD2.F32 R40, -RZ, R42.reuse.H0_H0 ;  /* 0x2000002aff287230 */ /* 0x100fe20000004100 */
[----:B------:R-:W-:Y:S01]  /*6940*/  F2FP.F16.E4M3.UNPACK_B R43, R72.H1 ;  /* 0x00000048ff2b723e */ /* 0x000fe200030006ff */
[----:B------:R-:W-:Y:S01]  /*6950*/  HADD2.F32 R42, -RZ, R42.H1_H1 ;  /* 0x3000002aff2a7230 */ /* 0x000fe20000004100 */
[-C--:B------:R-:W-:Y:S01]  /*6960*/  F2FP.F16.E4M3.UNPACK_B R45, R73.reuse ;  /* 0x00000049ff2d723e */ /* 0x080fe200020006ff */
[----:B------:R-:W-:Y:S01]  /*6970*/  BSSY.RECONVERGENT B0, `(.L_x_115) ;  /* 0x000009e000007945 */ /* 0x000fe20003800200 */
[----:B------:R-:W-:Y:S01]  /*6980*/  F2FP.F16.E4M3.UNPACK_B R47, R73.H1 ;  /* 0x00000049ff2f723e */ /* 0x000fe200030006ff */
[--C-:B------:R-:W-:Y:S01]  /*6990*/  HADD2.F32 R44, -RZ, R43.reuse.H0_H0 ;  /* 0x2000002bff2c7230 */ /* 0x100fe20000004100 */
[-C--:B------:R-:W-:Y:S01]  /*69a0*/  F2FP.F16.E4M3.UNPACK_B R49, R74.reuse ;  /* 0x0000004aff31723e */ /* 0x080fe200020006ff */
[----:B------:R-:W-:Y:S01]  /*69b0*/  HADD2.F32 R46, -RZ, R43.H1_H1 ;  /* 0x3000002bff2e7230 */ /* 0x000fe20000004100 */
[----:B------:R-:W-:Y:S01]  /*69c0*/  F2FP.F16.E4M3.UNPACK_B R51, R74.H1 ;  /* 0x0000004aff33723e */ /* 0x000fe200030006ff */
[--C-:B------:R-:W-:Y:S01]  /*69d0*/  HADD2.F32 R43, -RZ, R45.reuse.H0_H0 ;  /* 0x2000002dff2b7230 */ /* 0x100fe20000004100 */
[-C--:B------:R-:W-:Y:S01]  /*69e0*/  F2FP.F16.E4M3.UNPACK_B R53, R75.reuse ;  /* 0x0000004bff35723e */ /* 0x080fe200020006ff */
[----:B-1----:R-:W3:Y:S01]  /*69f0*/  LDTM.x32 R4, tmem[UR4] ;  /* 0x00000004000479ee */ /* 0x002ee200082c0000 */
[----:B------:R-:W-:Y:S01]  /*6a00*/  F2FP.F16.E4M3.UNPACK_B R55, R75.H1 ;  /* 0x0000004bff37723e */ /* 0x000fe200030006ff */
[----:B------:R-:W-:Y:S01]  /*6a10*/  HADD2.F32 R48, -RZ, R45.H1_H1 ;  /* 0x3000002dff307230 */ /* 0x000fe20000004100 */
[-C--:B------:R-:W-:Y:S01]  /*6a20*/  F2FP.F16.E4M3.UNPACK_B R57, R76.reuse ;  /* 0x0000004cff39723e */ /* 0x080fe200020006ff */
[----:B------:R-:W-:Y:S01]  /*6a30*/  HADD2.F32 R52, -RZ, R49.H1_H1 ;  /* 0x30000031ff347230 */ /* 0x000fe20000004100 */
[----:B------:R-:W-:Y:S01]  /*6a40*/  IADD3 R112, PT, PT, R84, UR43, RZ ;  /* 0x0000002b54707c10 */ /* 0x000fe2000fffe0ff */
[----:B------:R-:W-:Y:S01]  /*6a50*/  HADD2.F32 R56, -RZ, R53.H1_H1 ;  /* 0x30000035ff387230 */ /* 0x000fe20000004100 */
[----:B------:R-:W-:Y:S01]  /*6a60*/  MOV R101, 0x10 ;  /* 0x0000001000657802 */ /* 0x000fe20000000f00 */
[----:B------:R-:W-:Y:S01]  /*6a70*/  HADD2.F32 R60, -RZ, R57.H1_H1 ;  /* 0x30000039ff3c7230 */ /* 0x000fe20000004100 */
[----:B------:R-:W-:Y:S01]  /*6a80*/  LOP3.LUT P5, RZ, R85, 0x80, RZ, 0xc0, !PT ;  /* 0x0000008055ff7812 */ /* 0x000fe200078ac0ff */
[--C-:B------:R-:W-:Y:S01]  /*6a90*/  HADD2.F32 R45, -RZ, R47.reuse.H0_H0 ;  /* 0x2000002fff2d7230 */ /* 0x100fe20000004100 */
[----:B------:R-:W-:Y:S01]  /*6aa0*/  F2FP.F16.E4M3.UNPACK_B R59, R76.H1 ;  /* 0x0000004cff3b723e */ /* 0x000fe200030006ff */
[----:B------:R-:W-:Y:S01]  /*6ab0*/  HADD2.F32 R50, -RZ, R47.H1_H1 ;  /* 0x3000002fff327230 */ /* 0x000fe20000004100 */
[----:B------:R-:W-:Y:S01]  /*6ac0*/  SEL R101, R101, 0xfffffff0, !P5 ;  /* 0xfffffff065657807 */ /* 0x000fe20006800000 */
[----:B------:R-:W-:Y:S01]  /*6ad0*/  HADD2.F32 R47, -RZ, R49.H0_H0 ;  /* 0x20000031ff2f7230 */ /* 0x000fe20000004100 */
[-C--:B------:R-:W-:Y:S01]  /*6ae0*/  F2FP.F16.E4M3.UNPACK_B R61, R77.reuse ;  /* 0x0000004dff3d723e */ /* 0x080fe200020006ff */
[--C-:B------:R-:W-:Y:S01]  /*6af0*/  HADD2.F32 R49, -RZ, R51.reuse.H0_H0 ;  /* 0x20000033ff317230 */ /* 0x100fe20000004100 */
[----:B------:R-:W-:Y:S01]  /*6b00*/  F2FP.F16.E4M3.UNPACK_B R63, R77.H1 ;  /* 0x0000004dff3f723e */ /* 0x000fe200030006ff */
[----:B------:R-:W-:Y:S01]  /*6b10*/  HADD2.F32 R54, -RZ, R51.H1_H1 ;  /* 0x30000033ff367230 */ /* 0x000fe20000004100 */
[-C--:B------:R-:W-:Y:S01]  /*6b20*/  F2FP.F16.E4M3.UNPACK_B R65, R78.reuse ;  /* 0x0000004eff41723e */ /* 0x080fe200020006ff */
[----:B------:R-:W-:Y:S01]  /*6b30*/  HADD2.F32 R51, -RZ, R53.H0_H0 ;  /* 0x20000035ff337230 */ /* 0x000fe20000004100 */
[----:B------:R-:W-:Y:S01]  /*6b40*/  F2FP.F16.E4M3.UNPACK_B R67, R78.H1 ;  /* 0x0000004eff43723e */ /* 0x000fe200030006ff */
[----:B------:R-:W-:Y:S01]  /*6b50*/  HADD2.F32 R64, -RZ, R61.H1_H1 ;  /* 0x3000003dff407230 */ /* 0x000fe20000004100 */
[----:B------:R-:W-:Y:S01]  /*6b60*/  ISETP.NE.AND P0, PT, R97, RZ, PT ;  /* 0x000000ff6100720c */ /* 0x000fe20003f05270 */
[C---:B---3--:R-:W-:Y:S01]  /*6b70*/  FMUL R0, R38.reuse, R4 ;  /* 0x0000000426007220 */ /* 0x048fe20000400000 */
[C---:B------:R-:W-:Y:S01]  /*6b80*/  FMUL R2, R38.reuse, R5 ;  /* 0x0000000526027220 */ /* 0x040fe20000400000 */
[C---:B------:R-:W-:Y:S01]  /*6b90*/  FMUL R4, R38.reuse, R8 ;  /* 0x0000000826047220 */ /* 0x040fe20000400000 */
[C---:B------:R-:W-:Y:S01]  /*6ba0*/  FMUL R5, R38.reuse, R9 ;  /* 0x0000000926057220 */ /* 0x040fe20000400000 */
[C---:B------:R-:W-:Y:S01]  /*6bb0*/  FFMA R0, R41.reuse, R40, R0 ;  /* 0x0000002829007223 */ /* 0x040fe20000000000 */
[C---:B------:R-:W-:Y:S01]  /*6bc0*/  FFMA R2, R41.reuse, R42, R2 ;  /* 0x0000002a29027223 */ /* 0x040fe20000000002 */
[C---:B------:R-:W-:Y:S01]  /*6bd0*/  FMUL R8, R38.reuse, R12 ;  /* 0x0000000c26087220 */ /* 0x040fe20000400000 */
[C---:B------:R-:W-:Y:S01]  /*6be0*/  FMUL R9, R38.reuse, R13 ;  /* 0x0000000d26097220 */ /* 0x040fe20000400000 */
[C---:B------:R-:W-:Y:S01]  /*6bf0*/  FMUL R12, R38.reuse, R16 ;  /* 0x00000010260c7220 */ /* 0x040fe20000400000 */
[C---:B------:R-:W-:Y:S01]  /*6c00*/  FMUL R13, R38.reuse, R17 ;  /* 0x00000011260d7220 */ /* 0x040fe20000400000 */
[C---:B------:R-:W-:Y:S01]  /*6c10*/  FMUL R16, R38.reuse, R20 ;  /* 0x0000001426107220 */ /* 0x040fe20000400000 */
[C---:B------:R-:W-:Y:S01]  /*6c20*/  FMUL R17, R38.reuse, R21 ;  /* 0x0000001526117220 */ /* 0x040fe20000400000 */
[C---:B------:R-:W-:Y:S01]  /*6c30*/  FMUL R20, R38.reuse, R24 ;  /* 0x0000001826147220 */ /* 0x040fe20000400000 */
[C---:B------:R-:W-:Y:S01]  /*6c40*/  FMUL R21, R38.reuse, R25 ;  /* 0x0000001926157220 */ /* 0x040fe20000400000 */
[----:B------:R-:W-:Y:S02]  /*6c50*/  HADD2.F32 R68, -RZ, R65.H1_H1 ;  /* 0x30000041ff447230 */ /* 0x000fe40000004100 */
[C---:B------:R-:W-:Y:S01]  /*6c60*/  FMUL R24, R38.reuse, R28 ;  /* 0x0000001c26187220 */ /* 0x040fe20000400000 */
[C---:B------:R-:W-:Y:S01]  /*6c70*/  FMUL R25, R38.reuse, R29 ;  /* 0x0000001d26197220 */ /* 0x040fe20000400000 */
[C---:B------:R-:W-:Y:S01]  /*6c80*/  FMUL R28, R38.reuse, R32 ;  /* 0x00000020261c7220 */ /* 0x040fe20000400000 */
[C---:B------:R-:W-:Y:S01]  /*6c90*/  FMUL R29, R38.reuse, R33 ;  /* 0x00000021261d7220 */ /* 0x040fe20000400000 */
[C---:B------:R-:W-:Y:S01]  /*6ca0*/  FMUL R3, R38.reuse, R6 ;  /* 0x0000000626037220 */ /* 0x040fe20000400000 */
[C---:B------:R-:W-:Y:S01]  /*6cb0*/  FMUL R7, R38.reuse, R7 ;  /* 0x0000000726077220 */ /* 0x040fe20000400000 */
[----:B------:R-:W-:Y:S01]  /*6cc0*/  FMUL R6, R38, R10 ;  /* 0x0000000a26067220 */ /* 0x000fe20000400000 */
[-C--:B------:R-:W-:Y:S01]  /*6cd0*/  F2FP.F16.E4M3.UNPACK_B R40, R79.reuse ;  /* 0x0000004fff28723e */ /* 0x080fe200020006ff */
[C---:B------:R-:W-:Y:S01]  /*6ce0*/  FFMA R3, R41.reuse, R44, R3 ;  /* 0x0000002c29037223 */ /* 0x040fe20000000003 */
[C---:B------:R-:W-:Y:S01]  /*6cf0*/  FFMA R7, R41.reuse, R46, R7 ;  /* 0x0000002e29077223 */ /* 0x040fe20000000007 */
[----:B------:R-:W-:Y:S01]  /*6d00*/  F2FP.F16.E4M3.UNPACK_B R42, R79.H1 ;  /* 0x0000004fff2a723e */ /* 0x000fe200030006ff */
[C---:B------:R-:W-:Y:S01]  /*6d10*/  FFMA R4, R41.reuse, R43, R4 ;  /* 0x0000002b29047223 */ /* 0x040fe20000000004 */
[C---:B------:R-:W-:Y:S01]  /*6d20*/  FFMA R5, R41.reuse, R48, R5 ;  /* 0x0000003029057223 */ /* 0x040fe20000000005 */
[----:B------:R-:W-:Y:S01]  /*6d30*/  ISETP.NE.AND P6, PT, R102, RZ, PT ;  /* 0x000000ff6600720c */ /* 0x000fe20003fc5270 */
[----:B------:R-:W-:Y:S01]  /*6d40*/  FFMA R6, R41, R45, R6 ;  /* 0x0000002d29067223 */ /* 0x000fe20000000006 */
[----:B------:R-:W-:Y:S01]  /*6d50*/  F2FP.SATFINITE.E4M3.F32.PACK_AB_MERGE_C R99, R7, R3, RZ ;  /* 0x000000030763723e */ /* 0x000fe200048070ff */
[C---:B------:R-:W-:Y:S01]  /*6d60*/  FMUL R11, R38.reuse, R11 ;  /* 0x0000000b260b7220 */ /* 0x040fe20000400000 */
[C---:B------:R-:W-:Y:S01]  /*6d70*/  FMUL R10, R38.reuse, R14 ;  /* 0x0000000e260a7220 */ /* 0x040fe20000400000 */
[----:B------:R-:W-:Y:S01]  /*6d80*/  FMUL R15, R38, R15 ;  /* 0x0000000f260f7220 */ /* 0x000fe20000400000 */
[----:B------:R-:W-:Y:S01]  /*6d90*/  F2FP.SATFINITE.E4M3.F32.PACK_AB_MERGE_C R104, R2, R0, R99 ;  /* 0x000000000268723e */ /* 0x000fe20004807063 */
[C---:B------:R-:W-:Y:S01]  /*6da0*/  FFMA R11, R41.reuse, R50, R11 ;  /* 0x00000032290b7223 */ /* 0x040fe2000000000b */
[----:B------:R-:W-:Y:S01]  /*6db0*/  IADD3 R99, PT, PT, R112, R101, RZ ;  /* 0x0000006570637210 */ /* 0x000fe20007ffe0ff */
[C---:B------:R-:W-:Y:S01]  /*6dc0*/  FFMA R8, R41.reuse, R47, R8 ;  /* 0x0000002f29087223 */ /* 0x040fe20000000008 */
[----:B------:R-:W-:Y:S01]  /*6dd0*/  FFMA R9, R41, R52, R9 ;  /* 0x0000003429097223 */ /* 0x000fe20000000009 */
[--C-:B------:R-:W-:Y:S01]  /*6de0*/  HADD2.F32 R53, -RZ, R55.reuse.H0_H0 ;  /* 0x20000037ff357230 */ /* 0x100fe20000004100 */
[----:B------:R-:W-:Y:S01]  /*6df0*/  F2FP.SATFINITE.E4M3.F32.PACK_AB_MERGE_C R105, R11, R6, RZ ;  /* 0x000000060b69723e */ /* 0x000fe200048070ff */
[C---:B------:R-:W-:Y:S01]  /*6e00*/  FFMA R10, R41.reuse, R49, R10 ;  /* 0x00000031290a7223 */ /* 0x040fe2000000000a */
[C---:B------:R-:W-:Y:S01]  /*6e10*/  FFMA R15, R41.reuse, R54, R15 ;  /* 0x00000036290f7223 */ /* 0x040fe2000000000f */
[----:B------:R-:W-:Y:S01]  /*6e20*/  FFMA R12, R41, R51, R12 ;  /* 0x00000033290c7223 */ /* 0x000fe2000000000c */
[----:B------:R-:W-:Y:S01]  /*6e30*/  F2FP.SATFINITE.E4M3.F32.PACK_AB_MERGE_C R105, R5, R4, R105 ;  /* 0x000000040569723e */ /* 0x000fe20004807069 */
[----:B------:R-:W-:Y:S01]  /*6e40*/  FFMA R13, R41, R56, R13 ;  /* 0x00000038290d7223 */ /* 0x000fe2000000000d */
[----:B------:R-:W-:Y:S01]  /*6e50*/  HADD2.F32 R58, -RZ, R55.H1_H1 ;  /* 0x30000037ff3a7230 */ /* 0x000fe20000004100 */
[----:B------:R-:W-:Y:S01]  /*6e60*/  F2FP.SATFINITE.E4M3.F32.PACK_AB_MERGE_C R106, R15, R10, RZ ;  /* 0x0000000a0f6a723e */ /* 0x000fe200048070ff */
[----:B------:R-:W-:Y:S02]  /*6e70*/  HADD2.F32 R55, -RZ, R57.H0_H0 ;  /* 0x20000039ff377230 */ /* 0x000fe40000004100 */
[C---:B------:R-:W-:Y:S01]  /*6e80*/  FMUL R14, R38.reuse, R18 ;  /* 0x00000012260e7220 */ /* 0x040fe20000400000 */
[C---:B------:R-:W-:Y:S01]  /*6e90*/  FMUL R19, R38.reuse, R19 ;  /* 0x0000001326137220 */ /* 0x040fe20000400000 */
[--C-:B------:R-:W-:Y:S02]  /*6ea0*/  HADD2.F32 R57, -RZ, R59.reuse.H0_H0 ;  /* 0x2000003bff397230 */ /* 0x100fe40000004100 */
[C---:B------:R-:W-:Y:S01]  /*6eb0*/  FMUL R18, R38.reuse, R22 ;  /* 0x0000001626127220 */ /* 0x040fe20000400000 */
[C---:B------:R-:W-:Y:S01]  /*6ec0*/  FFMA R14, R41.reuse, R53, R14 ;  /* 0x00000035290e7223 */ /* 0x040fe2000000000e */
[----:B------:R-:W-:Y:S02]  /*6ed0*/  HADD2.F32 R62, -RZ, R59.H1_H1 ;  /* 0x3000003bff3e7230 */ /* 0x000fe40000004100 */
[C---:B------:R-:W-:Y:S01]  /*6ee0*/  FFMA R19, R41.reuse, R58, R19 ;  /* 0x0000003a29137223 */ /* 0x040fe20000000013 */
[----:B------:R-:W-:Y:S02]  /*6ef0*/  HADD2.F32 R59, -RZ, R61.H0_H0 ;  /* 0x2000003dff3b7230 */ /* 0x000fe40000004100 */
[C---:B------:R-:W-:Y:S01]  /*6f00*/  FMUL R23, R38.reuse, R23 ;  /* 0x0000001726177220 */ /* 0x040fe20000400000 */
[C---:B------:R-:W-:Y:S01]  /*6f10*/  FFMA R16, R41.reuse, R55, R16 ;  /* 0x0000003729107223 */ /* 0x040fe20000000010 */
[C---:B------:R-:W-:Y:S01]  /*6f20*/  FFMA R17, R41.reuse, R60, R17 ;  /* 0x0000003c29117223 */ /* 0x040fe20000000011 */
[--C-:B------:R-:W-:Y:S02]  /*6f30*/  HADD2.F32 R61, -RZ, R63.reuse.H0_H0 ;  /* 0x2000003fff3d7230 */ /* 0x100fe40000004100 */
[C---:B------:R-:W-:Y:S01]  /*6f40*/  FFMA R18, R41.reuse, R57, R18 ;  /* 0x0000003929127223 */ /* 0x040fe20000000012 */
[----:B------:R-:W-:Y:S02]  /*6f50*/  HADD2.F32 R66, -RZ, R63.H1_H1 ;  /* 0x3000003fff427230 */ /* 0x000fe40000004100 */
[C---:B------:R-:W-:Y:S01]  /*6f60*/  FMUL R22, R38.reuse, R26 ;  /* 0x0000001a26167220 */ /* 0x040fe20000400000 */
[----:B------:R-:W-:Y:S02]  /*6f70*/  HADD2.F32 R63, -RZ, R65.H0_H0 ;  /* 0x20000041ff3f7230 */ /* 0x000fe40000004100 */
[C---:B------:R-:W-:Y:S01]  /*6f80*/  FFMA R23, R41.reuse, R62, R23 ;  /* 0x0000003e29177223 */ /* 0x040fe20000000017 */
[C---:B------:R-:W-:Y:S01]  /*6f90*/  FMUL R27, R38.reuse, R27 ;  /* 0x0000001b261b7220 */ /* 0x040fe20000400000 */
[C---:B------:R-:W-:Y:S01]  /*6fa0*/  FFMA R20, R41.reuse, R59, R20 ;  /* 0x0000003b29147223 */ /* 0x040fe20000000014 */
[C---:B------:R-:W-:Y:S01]  /*6fb0*/  FFMA R21, R41.reuse, R64, R21 ;  /* 0x0000004029157223 */ /* 0x040fe20000000015 */
[--C-:B------:R-:W-:Y:S02]  /*6fc0*/  HADD2.F32 R65, -RZ, R67.reuse.H0_H0 ;  /* 0x20000043ff417230 */ /* 0x100fe40000004100 */
[C---:B------:R-:W-:Y:S01]  /*6fd0*/  FFMA R22, R41.reuse, R61, R22 ;  /* 0x0000003d29167223 */ /* 0x040fe20000000016 */
[----:B------:R-:W-:Y:S02]  /*6fe0*/  HADD2.F32 R70, -RZ, R67.H1_H1 ;  /* 0x30000043ff467230 */ /* 0x000fe40000004100 */
[C---:B------:R-:W-:Y:S01]  /*6ff0*/  FMUL R26, R38.reuse, R30 ;  /* 0x0000001e261a7220 */ /* 0x040fe20000400000 */
[--C-:B------:R-:W-:Y:S02]  /*7000*/  HADD2.F32 R67, -RZ, R40.reuse.H0_H0 ;  /* 0x20000028ff437230 */ /* 0x100fe40000004100 */
[C---:B------:R-:W-:Y:S01]  /*7010*/  FFMA R27, R41.reuse, R66, R27 ;  /* 0x00000042291b7223 */ /* 0x040fe2000000001b */
[C---:B------:R-:W-:Y:S01]  /*7020*/  FMUL R31, R38.reuse, R31 ;  /* 0x0000001f261f7220 */ /* 0x040fe20000400000 */
[C---:B------:R-:W-:Y:S01]  /*7030*/  FFMA R24, R41.reuse, R63, R24 ;  /* 0x0000003f29187223 */ /* 0x040fe20000000018 */
[----:B------:R-:W-:Y:S02]  /*7040*/  HADD2.F32 R40, -RZ, R40.H1_H1 ;  /* 0x30000028ff287230 */ /* 0x000fe40000004100 */
[C---:B------:R-:W-:Y:S01]  /*7050*/  FFMA R25, R41.reuse, R68, R25 ;  /* 0x0000004429197223 */ /* 0x040fe20000000019 */
[--C-:B------:R-:W-:Y:S02]  /*7060*/  HADD2.F32 R69, -RZ, R42.reuse.H0_H0 ;  /* 0x2000002aff457230 */ /* 0x100fe40000004100 */
[C---:B------:R-:W-:Y:S01]  /*7070*/  FFMA R26, R41.reuse, R65, R26 ;  /* 0x00000041291a7223 */ /* 0x040fe2000000001a */
[----:B------:R-:W-:Y:S02]  /*7080*/  HADD2.F32 R42, -RZ, R42.H1_H1 ;  /* 0x3000002aff2a7230 */ /* 0x000fe40000004100 */
[C---:B------:R-:W-:Y:S01]  /*7090*/  FMUL R30, R38.reuse, R34 ;  /* 0x00000022261e7220 */ /* 0x040fe20000400000 */
[----:B------:R-:W-:Y:S01]  /*70a0*/  FFMA R31, R41, R70, R31 ;  /* 0x00000046291f7223 */ /* 0x000fe2000000001f */
[----:B------:R-:W-:Y:S01]  /*70b0*/  FMUL R35, R38, R35 ;  /* 0x0000002326237220 */ /* 0x000fe20000400000 */
[----:B------:R-:W-:Y:S01]  /*70c0*/  F2FP.SATFINITE.E4M3.F32.PACK_AB_MERGE_C R107, R19, R14, RZ ;  /* 0x0000000e136b723e */ /* 0x000fe200048070ff */
[C---:B------:R-:W-:Y:S01]  /*70d0*/  FFMA R28, R41.reuse, R67, R28 ;  /* 0x00000043291c7223 */ /* 0x040fe2000000001c */
[C---:B------:R-:W-:Y:S01]  /*70e0*/  FFMA R29, R41.reuse, R40, R29 ;  /* 0x00000028291d7223 */ /* 0x040fe2000000001d */
[C---:B------:R-:W-:Y:S01]  /*70f0*/  FFMA R30, R41.reuse, R69, R30 ;  /* 0x00000045291e7223 */ /* 0x040fe2000000001e */
[----:B------:R-:W-:Y:S01]  /*7100*/  FFMA R35, R41, R42, R35 ;  /* 0x0000002a29237223 */ /* 0x000fe20000000023 */
[----:B------:R-:W-:Y:S02]  /*7110*/  F2FP.SATFINITE.E4M3.F32.PACK_AB_MERGE_C R106, R9, R8, R106 ;  /* 0x00000008096a723e */ /* 0x000fe4000480706a */
[----:B------:R-:W-:Y:S02]  /*7120*/  F2FP.SATFINITE.E4M3.F32.PACK_AB_MERGE_C R107, R13, R12, R107 ;  /* 0x0000000c0d6b723e */ /* 0x000fe4000480706b */
[----:B------:R-:W-:Y:S02]  /*7130*/  F2FP.SATFINITE.E4M3.F32.PACK_AB_MERGE_C R108, R23, R18, RZ ;  /* 0x00000012176c723e */ /* 0x000fe400048070ff */
[----:B------:R-:W-:Y:S01]  /*7140*/  F2FP.SATFINITE.E4M3.F32.PACK_AB_MERGE_C R109, R27, R22, RZ ;  /* 0x000000161b6d723e */ /* 0x000fe200048070ff */
[----:B------:R1:W-:Y:S01]  /*7150*/  STS.128 [R84+UR43+0x4200], R104 ;  /* 0x0042006854007988 */ /* 0x0003e20008000c2b */
[----:B------:R-:W-:Y:S02]  /*7160*/  F2FP.SATFINITE.E4M3.F32.PACK_AB_MERGE_C R103, R31, R26, RZ ;  /* 0x0000001a1f67723e */ /* 0x000fe400048070ff */
[----:B------:R-:W-:Y:S02]  /*7170*/  F2FP.SATFINITE.E4M3.F32.PACK_AB_MERGE_C R113, R35, R30, RZ ;  /* 0x0000001e2371723e */ /* 0x000fe400048070ff */
[----:B------:R-:W-:Y:S02]  /*7180*/  F2FP.SATFINITE.E4M3.F32.PACK_AB_MERGE_C R108, R17, R16, R108 ;  /* 0x00000010116c723e */ /* 0x000fe4000480706c */
[----:B------:R-:W-:Y:S02]  /*7190*/  F2FP.SATFINITE.E4M3.F32.PACK_AB_MERGE_C R109, R21, R20, R109 ;  /* 0x00000014156d723e */ /* 0x000fe4000480706d */
[----:B------:R-:W-:Y:S02]  /*71a0*/  F2FP.SATFINITE.E4M3.F32.PACK_AB_MERGE_C R110, R25, R24, R103 ;  /* 0x00000018196e723e */ /* 0x000fe40004807067 */
[----:B------:R-:W-:Y:S02]  /*71b0*/  F2FP.SATFINITE.E4M3.F32.PACK_AB_MERGE_C R111, R29, R28, R113 ;  /* 0x0000001c1d6f723e */ /* 0x000fe40004807071 */
[----:B------:R-:W-:Y:S02]  /*71c0*/  LEA R103, R93, UR43, 0x3 ;  /* 0x0000002b5d677c11 */ /* 0x000fe4000f8e18ff */
[----:B------:R-:W-:Y:S01]  /*71d0*/  @P6 SHF.L.U32 R112, R92, 0x1f, RZ ;  /* 0x0000001f5c706819 */ /* 0x000fe200000006ff */
[----:B------:R1:W-:Y:S01]  /*71e0*/  STS.128 [R99+0x4200], R108 ;  /* 0x0042006c63007388 */ /* 0x0003e20000000c00 */
[----:B------:R-:W-:Y:S01]  /*71f0*/  @!PT LDS RZ, [RZ] ;  /* 0x00000000fffff984 */ /* 0x000fe20000000800 */
[----:B------:R-:W-:Y:S01]  /*7200*/  @!PT LDS RZ, [RZ] ;  /* 0x00000000fffff984 */ /* 0x000fe20000000800 */
[----:B------:R-:W-:Y:S01]  /*7210*/  @!PT LDS RZ, [RZ] ;  /* 0x00000000fffff984 */ /* 0x000fe20000000800 */
[----:B------:R-:W-:Y:S01]  /*7220*/  @!PT LDS RZ, [RZ] ;  /* 0x00000000fffff984 */ /* 0x000fe20000000800 */
[----:B------:R2:W-:Y:S07]  /*7230*/  MEMBAR.ALL.CTA ;  /* 0x0000000000007992 */ /* 0x0005ee0000008000 */
[----:B--2---:R-:W2:Y:S02]  /*7240*/  FENCE.VIEW.ASYNC.S ;  /* 0x00000000000073c6 */ /* 0x004ea40000000000 */
[----:B--2---:R-:W-:Y:S06]  /*7250*/  BAR.SYNC.DEFER_BLOCKING 0x1, 0x80 ;  /* 0x0042000000007b1d */ /* 0x004fec0000010000 */
[----:B------:R-:W-:Y:S05]  /*7260*/  @P0 BRA `(.L_x_116) ;  /* 0x0000000000380947 */ /* 0x000fea0003800000 */
[----:B------:R-:W-:Y:S01]  /*7270*/  UIADD3 UR4, UPT, UPT, UR43, 0x4200, URZ ;  /* 0x000042002b047890 */ /* 0x000fe2000fffe0ff */
[----:B------:R-:W-:Y:S01]  /*7280*/  UMOV UR51, UR36 ;  /* 0x0000002400337c82 */ /* 0x000fe20008000000 */
[----:B------:R-:W-:Y:S02]  /*7290*/  UIADD3 UR9, UPT, UPT, UR49, 0x80, URZ ;  /* 0x0000008031097890 */ /* 0x000fe4000fffe0ff */
[----:B------:R-:W-:Y:S02]  /*72a0*/  UIADD3 UR8, UPT, UPT, UR43, 0x4a00, URZ ;  /* 0x00004a002b087890 */ /* 0x000fe4000fffe0ff */
[----:B------:R-:W-:Y:S01]  /*72b0*/  MOV R96, UR4 ;  /* 0x0000000400607c02 */ /* 0x000fe20008000f00 */
[----:B------:R-:W-:Y:S01]  /*72c0*/  UIADD3 UR4, UP0, UPT, UR62, 0x680, URZ ;  /* 0x000006803e047890 */ /* 0x000fe2000ff1e0ff */
[----:B------:R-:W-:Y:S02]  /*72d0*/  UMOV UR10, UR50 ;  /* 0x00000032000a7c82 */ /* 0x000fe40008000000 */
[----:B------:R-:W-:Y:S01]  /*72e0*/  R2UR UR48, R96 ;  /* 0x00000000603072ca */ /* 0x000fe200000e0000 */
[----:B------:R-:W-:Y:S01]  /*72f0*/  UIADD3.X UR5, UPT, UPT, URZ, UR63, URZ, UP0, !UPT ;  /* 0x0000003fff057290 */ /* 0x000fe200087fe4ff */
[----:B------:R-:W-:Y:S11]  /*7300*/  UMOV UR11, UR36 ;  /* 0x00000024000b7c82 */ /* 0x000ff60008000000 */
[----:B------:R2:W-:Y:S01]  /*7310*/  UTMASTG.3D [UR48], [UR4] ;  /* 0x00000030040073b5 */ /* 0x0005e20008010000 */
[----:B------:R2:W-:Y:S01]  /*7320*/  UTMASTG.3D [UR8], [UR4] ;  /* 0x00000008040073b5 */ /* 0x0005e20008010000 */
[----:B------:R0:W-:Y:S01]  /*7330*/  UTMACMDFLUSH ;  /* 0x00000000000079b7 */ /* 0x0001e20000000000 */
[----:B--2---:R-:W-:Y:S04]  /*7340*/  DEPBAR.LE SB0, 0x1 ;  /* 0x000080400000791a */ /* 0x004fe80000000000 */
.L_x_116:
[----:B------:R-:W-:Y:S05]  /*7350*/  BSYNC.RECONVERGENT B0 ;  /* 0x0000000000007941 */ /* 0x000fea0003800200 */
.L_x_115:
[----:B------:R-:W-:Y:S06]  /*7360*/  BAR.SYNC.DEFER_BLOCKING 0x1, 0x80 ;  /* 0x0042000000007b1d */ /* 0x000fec0000010000 */
[----:B------:R-:W2:Y:S01]  /*7370*/  @P6 SYNCS.PHASECHK.TRANS64.TRYWAIT P0, [R103+URZ+0x30], R112 ;  /* 0x00003070670065a7 */ /* 0x000ea200080011ff */
[----:B------:R-:W-:Y:S01]  /*7380*/  BSSY B1, `(.L_x_117) ;  /* 0x0000020000017945 */ /* 0x000fe20003800000 */
[----:B--2---:R-:W-:Y:S03]  /*7390*/  @P6 SEL R71, RZ, 0x1, !P0 ;  /* 0x00000001ff476807 */ /* 0x004fe60004000000 */
[----:B------:R-:W-:Y:S05]  /*73a0*/  @!P6 BRA `(.L_x_118) ;  /* 0x000000000074e947 */ /* 0x000fea0003800000 */
[----:B------:R-:W-:Y:S01]  /*73b0*/  ISETP.NE.AND P1, PT, R100, RZ, PT ;  /* 0x000000ff6400720c */ /* 0x000fe20003f25270 */
[----:B------:R-:W2:Y:S01]  /*73c0*/  S2R R0, SR_CgaCtaId ;  /* 0x0000000000007919 */ /* 0x000ea20000008800 */
[----:B------:R-:W-:Y:S01]  /*73d0*/  ISETP.NE.AND P0, PT, R71, RZ, PT ;  /* 0x000000ff4700720c */ /* 0x000fe20003f05270 */
[----:B------:R-:W-:Y:S10]  /*73e0*/  BSSY B0, `(.L_x_119) ;  /* 0x0000008000007945 */ /* 0x000ff40003800000 */
[----:B------:R-:W-:Y:S05]  /*73f0*/  @P1 IMAD R2, R93, 0x1000, R84 ;  /* 0x000010005d021824 */ /* 0x000fea00078e0254 */
[----:B------:R-:W-:Y:S05]  /*7400*/  @P1 IADD3 R4, PT, PT, R2, UR43, RZ ;  /* 0x0000002b02041c10 */ /* 0x000fea000fffe0ff */
[----:B------:R-:W-:Y:S01]  /*7410*/  @P1 IMAD.IADD R3, R4, 0x1, R101 ;  /* 0x0000000104031824 */ /* 0x000fe200078e0265 */
[----:B------:R-:W-:Y:S06]  /*7420*/  @P0 BRA `(.L_x_120) ;  /* 0x00000000000c0947 */ /* 0x000fec0003800000 */
[----:B------:R-:W-:Y:S04]  /*7430*/  SHF.L.U32 R4, R92, 0x1f, RZ ;  /* 0x0000001f5c047819 */ /* 0x000fe800000006ff */
[----:B------:R-:W3:Y:S02]  /*7440*/  SYNCS.PHASECHK.TRANS64.TRYWAIT P0, [R103+URZ+0x30], R4 ;  /* 0x00003004670075a7 */ /* 0x000ee400080011ff */
[----:B---3--:R-:W-:Y:S05]  /*7450*/  @!P0 BRA `(.L_x_121) ;  /* 0x0000003400208947 */ /* 0x008fea0003800000 */
.L_x_120:
[----:B------:R-:W-:Y:S05]  /*7460*/  BSYNC B0 ;  /* 0x0000000000007941 */ /* 0x000fea0003800000 */
.L_x_119:
[----:B------:R-:W-:Y:S01]  /*7470*/  ISETP.NE.AND P0, PT, R100, RZ, PT ;  /* 0x000000ff6400720c */ /* 0x000fe20003f05270 */
[----:B---3--:R-:W-:Y:S02]  /*7480*/  VIADD R103, R103, 0x50 ;  /* 0x0000005067677836 */ /* 0x008fe40000000000 */
[----:B------:R-:W-:Y:S03]  /*7490*/  VIADD R93, R93, 0x1 ;  /* 0x000000015d5d7836 */ /* 0x000fe60000000000 */
[----:B--2---:R-:W-:Y:S07]  /*74a0*/  PRMT R0, R0, 0x654, R103 ;  /* 0x0000065400007816 */ /* 0x004fee0000000067 */
[----:B------:R2:W3:Y:S04]  /*74b0*/  @P0 LDS.128 R72, [R2+UR43+0x200] ;  /* 0x0002002b02480984 */ /* 0x0004e80008000c00 */
[----:B------:R2:W4:Y:S01]  /*74c0*/  @P0 LDS.128 R76, [R3+0x200] ;  /* 0x00020000034c0984 */ /* 0x0005220000000c00 */
        /* <DEDUP_REMOVED lines=11> */
.L_x_118:
[----:B------:R-:W-:Y:S05]  /*7580*/  BSYNC B1 ;  /* 0x0000000000017941 */ /* 0x000fea0003800000 */
.L_x_117:
[----:B--2---:R-:W-:Y:S05]  /*7590*/  VIADD R0, R39, 0x20 ;  /* 0x0000002027007836 */ /* 0x004fea0000000000 */
[----:B------:R-:W-:Y:S04]  /*75a0*/  SHF.R.U32.HI R0, RZ, 0x15, R0 ;  /* 0x00000015ff007819 */ /* 0x000fe80000011600 */
[----:B------:R-:W-:Y:S11]  /*75b0*/  LOP3.LUT P0, RZ, R0, 0x3, R87, 0x48, !PT ;  /* 0x0000000300ff7812 */ /* 0x000ff60007804857 */
[----:B------:R-:W-:Y:S02]  /*75c0*/  @!UPT UIADD3 URZ, UPT, UPT, URZ, URZ, URZ ;  /* 0x000000fffffff290 */ /* 0x000fe4000fffe0ff */
[----:B------:R-:W-:Y:S05]  /*75d0*/  @!P0 BRA `(.L_x_122) ;  /* 0x0000000000408947 */ /* 0x000fea0003800000 */
[----:B------:R-:W2:Y:S01]  /*75e0*/  LDCU.64 UR8, c[0x4][0x78] ;  /* 0x01000f00ff0877ac */ /* 0x000ea20008000a00 */
[----:B------:R-:W-:Y:S01]  /*75f0*/  MOV R3, 0x0 ;  /* 0x0000000000037802 */ /* 0x000fe20000000f00 */
[----:B------:R-:W-:Y:S02]  /*7600*/  HFMA2 R12, -RZ, RZ, 0, 5.9604644775390625e-08 ;  /* 0x00000001ff0c7431 */ /* 0x000fe400000001ff */
[----:B------:R-:W-:Y:S02]  /*7610*/  IMAD.MOV.U32 R8, RZ, RZ, 0x192 ;  /* 0x00000192ff087424 */ /* 0x000fe400078e00ff */
[----:B------:R-:W-:Y:S01]  /*7620*/  IMAD.MOV.U32 R13, RZ, RZ, RZ ;  /* 0x000000ffff0d7224 */ /* 0x000fe200078e00ff */
[----:B------:R-:W5:Y:S01]  /*7630*/  LDCU.64 UR6, c[0x4][0x80] ;  /* 0x01001000ff0677ac */ /* 0x000f620008000a00 */
[----:B------:R-:W1:Y:S01]  /*7640*/  LDC.64 R2, c[0x4][R3] ;  /* 0x0100000003027b82 */ /* 0x000e620000000a00 */
[----:B------:R-:W3:Y:S01]  /*7650*/  LDCU.64 UR4, c[0x4][0x18] ;  /* 0x01000300ff0477ac */ /* 0x000ee20008000a00 */
[----:B--2---:R-:W-:Y:S01]  /*7660*/  MOV R5, UR9 ;  /* 0x0000000900057c02 */ /* 0x004fe20008000f00 */
[----:B------:R-:W-:Y:S01]  /*7670*/  IMAD.U32 R4, RZ, RZ, UR8 ;  /* 0x00000008ff047e24 */ /* 0x000fe2000f8e00ff */
[----:B-----5:R-:W-:Y:S01]  /*7680*/  MOV R7, UR7 ;  /* 0x0000000700077c02 */ /* 0x020fe20008000f00 */
[----:B------:R-:W-:Y:S01]  /*7690*/  IMAD.U32 R6, RZ, RZ, UR6 ;  /* 0x00000006ff067e24 */ /* 0x000fe2000f8e00ff */
[----:B---3--:R-:W-:Y:S01]  /*76a0*/  MOV R11, UR5 ;  /* 0x00000005000b7c02 */ /* 0x008fe20008000f00 */
[----:B------:R-:W-:Y:S02]  /*76b0*/  IMAD.U32 R10, RZ, RZ, UR4 ;  /* 0x00000004ff0a7e24 */ /* 0x000fe4000f8e00ff */
[----:B------:R-:W-:Y:S07]  /*76c0*/  LEPC R20, `(.L_x_122) ;  /* 0x000000001014794e */ /* 0x000fee0000000000 */
[----:B-1--4-:R-:W-:Y:S05]  /*76d0*/  CALL.ABS.NOINC R2 ;  /* 0x0000000002007343 */ /* 0x012fea0003c00000 */
.L_x_122:
[-C--:B---3--:R-:W-:Y:S01]  /*76e0*/  F2FP.F16.E4M3.UNPACK_B R42, R72.reuse ;  /* 0x00000048ff2a723e */ /* 0x088fe200020006ff */
        /* <DEDUP_REMOVED lines=13> */
[----:B------:R-:W-:Y:S01]  /*77c0*/  F2FP.F16.E4M3.UNPACK_B R54, R75 ;  /* 0x0000004bff36723e */ /* 0x000fe200020006ff */
[----:B------:R-:W2:Y:S01]  /*77d0*/  LDTM.x32 R4, tmem[UR4+0x20] ;  /* 0x00002004000479ee */ /* 0x000ea200082c0000 */
[----:B------:R-:W-:Y:S01]  /*77e0*/  HADD2.F32 R46, -RZ, R46.H1_H1 ;  /* 0x3000002eff2e7230 */ /* 0x000fe20000004100 */
[----:B----4-:R-:W-:Y:S01]  /*77f0*/  F2FP.F16.E4M3.UNPACK_B R58, R76 ;  /* 0x0000004cff3a723e */ /* 0x010fe200020006ff */
[--C-:B------:R-:W-:Y:S01]  /*7800*/  HADD2.F32 R49, -RZ, R50.reuse.H0_H0 ;  /* 0x20000032ff317230 */ /* 0x100fe20000004100 */
[----:B------:R-:W-:Y:S01]  /*7810*/  F2FP.F16.E4M3.UNPACK_B R62, R77 ;  /* 0x0000004dff3e723e */ /* 0x000fe200020006ff */
[----:B------:R-:W-:Y:S01]  /*7820*/  HADD2.F32 R50, -RZ, R50.H1_H1 ;  /* 0x30000032ff327230 */ /* 0x000fe20000004100 */
[----:B------:R-:W-:Y:S01]  /*7830*/  F2FP.F16.E4M3.UNPACK_B R66, R78 ;  /* 0x0000004eff42723e */ /* 0x000fe200020006ff */
[--C-:B------:R-:W-:Y:S01]  /*7840*/  HADD2.F32 R53, -RZ, R54.reuse.H0_H0 ;  /* 0x20000036ff357230 */ /* 0x100fe20000004100 */
[----:B------:R-:W-:Y:S01]  /*7850*/  F2FP.F16.E4M3.UNPACK_B R70, R79 ;  /* 0x0000004fff46723e */ /* 0x000fe200020006ff */
[----:B------:R-:W-:Y:S01]  /*7860*/  HADD2.F32 R54, -RZ, R54.H1_H1 ;  /* 0x30000036ff367230 */ /* 0x000fe20000004100 */
[----:B------:R-:W-:Y:S01]  /*7870*/  F2FP.F16.E4M3.UNPACK_B R56, R75.H1 ;  /* 0x0000004bff38723e */ /* 0x000fe200030006ff */
[--C-:B------:R-:W-:Y:S01]  /*7880*/  HADD2.F32 R57, -RZ, R58.reuse.H0_H0 ;  /* 0x2000003aff397230 */ /* 0x100fe20000004100 */
[----:B------:R-:W-:Y:S01]  /*7890*/  F2FP.F16.E4M3.UNPACK_B R60, R76.H1 ;  /* 0x0000004cff3c723e */ /* 0x000fe200030006ff */
[----:B------:R-:W-:Y:S01]  /*78a0*/  HADD2.F32 R58, -RZ, R58.H1_H1 ;  /* 0x3000003aff3a7230 */ /* 0x000fe20000004100 */
[----:B------:R-:W-:Y:S01]  /*78b0*/  F2FP.F16.E4M3.UNPACK_B R64, R77.H1 ;  /* 0x0000004dff40723e */ /* 0x000fe200030006ff */
[--C-:B------:R-:W-:Y:S01]  /*78c0*/  HADD2.F32 R61, -RZ, R62.reuse.H0_H0 ;  /* 0x2000003eff3d7230 */ /* 0x100fe20000004100 */
[----:B------:R-:W-:Y:S01]  /*78d0*/  F2FP.F16.E4M3.UNPACK_B R68, R78.H1 ;  /* 0x0000004eff44723e */ /* 0x000fe200030006ff */
[----:B------:R-:W-:Y:S01]  /*78e0*/  HADD2.F32 R62, -RZ, R62.H1_H1 ;  /* 0x3000003eff3e7230 */ /* 0x000fe20000004100 */
[----:B------:R-:W-:Y:S01]  /*78f0*/  ISETP.NE.AND P0, PT, R97, RZ, PT ;  /* 0x000000ff6100720c */ /* 0x000fe20003f05270 */
[--C-:B------:R-:W-:Y:S01]  /*7900*/  HADD2.F32 R65, -RZ, R66.reuse.H0_H0 ;  /* 0x20000042ff417230 */ /* 0x100fe20000004100 */
[----:B------:R-:W-:Y:S01]  /*7910*/  ISETP.NE.AND P6, PT, R102, RZ, PT ;  /* 0x000000ff6600720c */ /* 0x000fe20003fc5270 */
[----:B------:R-:W-:Y:S02]  /*7920*/  HADD2.F32 R66, -RZ, R66.H1_H1 ;  /* 0x30000042ff427230 */ /* 0x000fe40000004100 */
[--C-:B------:R-:W-:Y:S02]  /*7930*/  HADD2.F32 R69, -RZ, R70.reuse.H0_H0 ;  /* 0x20000046ff457230 */ /* 0x100fe40000004100 */
[C---:B--2---:R-:W-:Y:S01]  /*7940*/  FMUL R0, R38.reuse, R4 ;  /* 0x0000000426007220 */ /* 0x044fe20000400000 */
        /* <DEDUP_REMOVED lines=20> */
[--C-:B------:R-:W-:Y:S02]  /*7a90*/  HADD2.F32 R47, -RZ, R48.reuse.H0_H0 ;  /* 0x20000030ff2f7230 */ /* 0x100fe40000004100 */
[C---:B------:R-:W-:Y:S01]  /*7aa0*/  FMUL R6, R38.reuse, R10 ;  /* 0x0000000a26067220 */ /* 0x040fe20000400000 */
[C---:B------:R-:W-:Y:S01]  /*7ab0*/  FFMA R3, R41.reuse, R42, R3 ;  /* 0x0000002a29037223 */ /* 0x040fe20000000003 */
[----:B------:R-:W-:Y:S02]  /*7ac0*/  HADD2.F32 R48, -RZ, R48.H1_H1 ;  /* 0x30000030ff307230 */ /* 0x000fe40000004100 */
[C---:B------:R-:W-:Y:S01]  /*7ad0*/  FFMA R7, R41.reuse, R44, R7 ;  /* 0x0000002c29077223 */ /* 0x040fe20000000007 */
[C---:B------:R-:W-:Y:S01]  /*7ae0*/  FFMA R4, R41.reuse, R45, R4 ;  /* 0x0000002d29047223 */ /* 0x040fe20000000004 */
[C---:B------:R-:W-:Y:S01]  /*7af0*/  FFMA R5, R41.reuse, R46, R5 ;  /* 0x0000002e29057223 */ /* 0x040fe20000000005 */
[----:B------:R-:W-:Y:S01]  /*7b00*/  FFMA R6, R41, R47, R6 ;  /* 0x0000002f29067223 */ /* 0x000fe20000000006 */
[----:B------:R-:W-:Y:S01]  /*7b10*/  FMUL R11, R38, R11 ;  /* 0x0000000b260b7220 */ /* 0x000fe20000400000 */
[----:B------:R-:W-:Y:S01]  /*7b20*/  F2FP.F16.E4M3.UNPACK_B R40, R79.H1 ;  /* 0x0000004fff28723e */ /* 0x000fe200030006ff */
[--C-:B------:R-:W-:Y:S01]  /*7b30*/  HADD2.F32 R51, -RZ, R52.reuse.H0_H0 ;  /* 0x20000034ff337230 */ /* 0x100fe20000004100 */
[----:B------:R-:W-:Y:S01]  /*7b40*/  F2FP.SATFINITE.E4M3.F32.PACK_AB_MERGE_C R103, R7, R3, RZ ;  /* 0x000000030767723e */ /* 0x000fe200048070ff */
[C---:B------:R-:W-:Y:S01]  /*7b50*/  FFMA R11, R41.reuse, R48, R11 ;  /* 0x00000030290b7223 */ /* 0x040fe2000000000b */
[C---:B------:R-:W-:Y:S01]  /*7b60*/  FFMA R8, R41.reuse, R49, R8 ;  /* 0x0000003129087223 */ /* 0x040fe20000000008 */
[----:B------:R-:W-:Y:S01]  /*7b70*/  FFMA R9, R41, R50, R9 ;  /* 0x0000003229097223 */ /* 0x000fe20000000009 */
[----:B-1----:R-:W-:Y:S01]  /*7b80*/  F2FP.SATFINITE.E4M3.F32.PACK_AB_MERGE_C R104, R2, R0, R103 ;  /* 0x000000000268723e */ /* 0x002fe20004807067 */
[----:B------:R-:W-:Y:S01]  /*7b90*/  HADD2.F32 R52, -RZ, R52.H1_H1 ;  /* 0x30000034ff347230 */ /* 0x000fe20000004100 */
[----:B------:R-:W-:Y:S01]  /*7ba0*/  F2FP.SATFINITE.E4M3.F32.PACK_AB_MERGE_C R105, R11, R6, RZ ;  /* 0x000000060b69723e */ /* 0x000fe200048070ff */
[C---:B------:R-:W-:Y:S01]  /*7bb0*/  FMUL R10, R38.reuse, R14 ;  /* 0x0000000e260a7220 */ /* 0x040fe20000400000 */
[C---:B------:R-:W-:Y:S01]  /*7bc0*/  FMUL R15, R38.reuse, R15 ;  /* 0x0000000f260f7220 */ /* 0x040fe20000400000 */
[--C-:B------:R-:W-:Y:S01]  /*7bd0*/  HADD2.F32 R55, -RZ, R56.reuse.H0_H0 ;  /* 0x20000038ff377230 */ /* 0x100fe20000004100 */
[----:B------:R-:W-:Y:S01]  /*7be0*/  F2FP.SATFINITE.E4M3.F32.PACK_AB_MERGE_C R105, R5, R4, R105 ;  /* 0x000000040569723e */ /* 0x000fe20004807069 */
[C---:B------:R-:W-:Y:S01]  /*7bf0*/  FFMA R10, R41.reuse, R51, R10 ;  /* 0x00000033290a7223 */ /* 0x040fe2000000000a */
[C---:B------:R-:W-:Y:S01]  /*7c00*/  FFMA R15, R41.reuse, R52, R15 ;  /* 0x00000034290f7223 */ /* 0x040fe2000000000f */
[C---:B------:R-:W-:Y:S01]  /*7c10*/  FFMA R12, R41.reuse, R53, R12 ;  /* 0x00000035290c7223 */ /* 0x040fe2000000000c */
[C---:B------:R-:W-:Y:S01]  /*7c20*/  FFMA R13, R41.reuse, R54, R13 ;  /* 0x00000036290d7223 */ /* 0x040fe2000000000d */
[----:B------:R-:W-:Y:S02]  /*7c30*/  HADD2.F32 R56, -RZ, R56.H1_H1 ;  /* 0x30000038ff387230 */ /* 0x000fe40000004100 */
[C---:B------:R-:W-:Y:S01]  /*7c40*/  FMUL R14, R38.reuse, R18 ;  /* 0x00000012260e7220 */ /* 0x040fe20000400000 */
[C---:B------:R-:W-:Y:S01]  /*7c50*/  FMUL R19, R38.reuse, R19 ;  /* 0x0000001326137220 */ /* 0x040fe20000400000 */
[--C-:B------:R-:W-:Y:S02]  /*7c60*/  HADD2.F32 R59, -RZ, R60.reuse.H0_H0 ;  /* 0x2000003cff3b7230 */ /* 0x100fe40000004100 */
[C---:B------:R-:W-:Y:S01]  /*7c70*/  FMUL R18, R38.reuse, R22 ;  /* 0x0000001626127220 */ /* 0x040fe20000400000 */
[C---:B------:R-:W-:Y:S01]  /*7c80*/  FFMA R14, R41.reuse, R55, R14 ;  /* 0x00000037290e7223 */ /* 0x040fe2000000000e */
[----:B------:R-:W-:Y:S02]  /*7c90*/  HADD2.F32 R60, -RZ, R60.H1_H1 ;  /* 0x3000003cff3c7230 */ /* 0x000fe40000004100 */
        /* <DEDUP_REMOVED lines=27> */
[----:B------:R-:W-:Y:S01]  /*7e50*/  FFMA R28, R41, R69, R28 ;  /* 0x00000045291c7223 */ /* 0x000fe2000000001c */
[----:B------:R-:W-:Y:S01]  /*7e60*/  F2FP.SATFINITE.E4M3.F32.PACK_AB_MERGE_C R107, R19, R14, RZ ;  /* 0x0000000e136b723e */ /* 0x000fe200048070ff */
        /* <DEDUP_REMOVED lines=25> */
[----:B------:R-:W-:Y:S02]  /*8000*/  UIADD3 UR4, UP0, UPT, UR62, 0x680, URZ ;  /* 0x000006803e047890 */ /* 0x000fe4000ff1e0ff */
[----:B------:R-:W-:Y:S02]  /*8010*/  UIADD3 UR13, UPT, UPT, UR49, 0x20, URZ ;  /* 0x00000020310d7890 */ /* 0x000fe4000fffe0ff */
[----:B------:R-:W-:Y:S02]  /*8020*/  UIADD3 UR12, UPT, UPT, UR43, 0x5200, URZ ;  /* 0x000052002b0c7890 */ /* 0x000fe4000fffe0ff */
[----:B------:R-:W-:Y:S01]  /*8030*/  UIADD3.X UR5, UPT, UPT, URZ, UR63, URZ, UP0, !UPT ;  /* 0x0000003fff057290 */ /* 0x000fe200087fe4ff */
[----:B------:R-:W-:Y:S01]  /*8040*/  UMOV UR14, UR50 ;  /* 0x00000032000e7c82 */ /* 0x000fe20008000000 */
[----:B------:R-:W-:Y:S01]  /*8050*/  UMOV UR15, UR36 ;  /* 0x00000024000f7c82 */ /* 0x000fe20008000000 */
[----:B------:R-:W-:Y:S02]  /*8060*/  UIADD3 UR9, UPT, UPT, UR49, 0xa0, URZ ;  /* 0x000000a031097890 */ /* 0x000fe4000fffe0ff */
[----:B------:R-:W-:Y:S01]  /*8070*/  UIADD3 UR8, UPT, UPT, UR43, 0x5a00, URZ ;  /* 0x00005a002b087890 */ /* 0x000fe2000fffe0ff */
[----:B------:R-:W-:Y:S03]  /*8080*/  UMOV UR10, UR50 ;  /* 0x00000032000a7c82 */ /* 0x000fe60008000000 */
[----:B------:R2:W-:Y:S01]  /*8090*/  UTMASTG.3D [UR12], [UR4] ;  /* 0x0000000c040073b5 */ /* 0x0005e20008010000 */
[----:B------:R-:W-:Y:S04]  /*80a0*/  UMOV UR11, UR36 ;  /* 0x00000024000b7c82 */ /* 0x000fe80008000000 */
[----:B------:R2:W-:Y:S01]  /*80b0*/  UTMASTG.3D [UR8], [UR4] ;  /* 0x00000008040073b5 */ /* 0x0005e20008010000 */
[----:B------:R0:W-:Y:S01]  /*80c0*/  UTMACMDFLUSH ;  /* 0x00000000000079b7 */ /* 0x0001e20000000000 */
[----:B--2---:R-:W-:Y:S04]  /*80d0*/  DEPBAR.LE SB0, 0x1 ;  /* 0x000080400000791a */ /* 0x004fe80000000000 */
.L_x_124:
[----:B------:R-:W-:Y:S05]  /*80e0*/  BSYNC.RECONVERGENT B0 ;  /* 0x0000000000007941 */ /* 0x000fea0003800200 */
.L_x_123:
        /* <DEDUP_REMOVED lines=16> */
.L_x_128:
[----:B------:R-:W-:Y:S05]  /*81f0*/  BSYNC B0 ;  /* 0x0000000000007941 */ /* 0x000fea0003800000 */
.L_x_127:
        /* <DEDUP_REMOVED lines=17> */
.L_x_126:
[----:B------:R-:W-:Y:S05]  /*8310*/  BSYNC B1 ;  /* 0x0000000000017941 */ /* 0x000fea0003800000 */
.L_x_125:
        /* <DEDUP_REMOVED lines=21> */
.L_x_130:
        /* <DEDUP_REMOVED lines=17> */
[----:B------:R-:W-:Y:S01]  /*8580*/  ISETP.NE.AND P6, PT, R102, RZ, PT ;  /* 0x000000ff6600720c */ /* 0x000fe20003fc5270 */
[--C-:B------:R-:W-:Y:S01]  /*8590*/  HADD2.F32 R49, -RZ, R50.reuse.H0_H0 ;  /* 0x20000032ff317230 */ /* 0x100fe20000004100 */
[----:B----4-:R-:W-:Y:S01]  /*85a0*/  F2FP.F16.E4M3.UNPACK_B R58, R76 ;  /* 0x0000004cff3a723e */ /* 0x010fe200020006ff */
[----:B------:R-:W-:Y:S01]  /*85b0*/  HADD2.F32 R50, -RZ, R50.H1_H1 ;  /* 0x30000032ff327230 */ /* 0x000fe20000004100 */
[----:B------:R-:W-:Y:S01]  /*85c0*/  F2FP.F16.E4M3.UNPACK_B R62, R77 ;  /* 0x0000004dff3e723e */ /* 0x000fe200020006ff */
[--C-:B------:R-:W-:Y:S01]  /*85d0*/  HADD2.F32 R53, -RZ, R54.reuse.H0_H0 ;  /* 0x20000036ff357230 */ /* 0x100fe20000004100 */
[----:B------:R-:W-:Y:S01]  /*85e0*/  F2FP.F16.E4M3.UNPACK_B R66, R78 ;  /* 0x0000004eff42723e */ /* 0x000fe200020006ff */
[----:B------:R-:W-:Y:S01]  /*85f0*/  HADD2.F32 R54, -RZ, R54.H1_H1 ;  /* 0x30000036ff367230 */ /* 0x000fe20000004100 */
[----:B------:R-:W-:Y:S01]  /*8600*/  F2FP.F16.E4M3.UNPACK_B R70, R79 ;  /* 0x0000004fff46723e */ /* 0x000fe200020006ff */
[--C-:B------:R-:W-:Y:S01]  /*8610*/  HADD2.F32 R57, -RZ, R58.reuse.H0_H0 ;  /* 0x2000003aff397230 */ /* 0x100fe20000004100 */
[----:B------:R-:W-:Y:S01]  /*8620*/  F2FP.F16.E4M3.UNPACK_B R56, R75.H1 ;  /* 0x0000004bff38723e */ /* 0x000fe200030006ff */
[----:B------:R-:W-:Y:S01]  /*8630*/  HADD2.F32 R58, -RZ, R58.H1_H1 ;  /* 0x3000003aff3a7230 */ /* 0x000fe20000004100 */
[----:B------:R-:W-:Y:S01]  /*8640*/  F2FP.F16.E4M3.UNPACK_B R60, R76.H1 ;  /* 0x0000004cff3c723e */ /* 0x000fe200030006ff */
[--C-:B------:R-:W-:Y:S01]  /*8650*/  HADD2.F32 R61, -RZ, R62.reuse.H0_H0 ;  /* 0x2000003eff3d7230 */ /* 0x100fe20000004100 */
[----:B------:R-:W-:Y:S01]  /*8660*/  F2FP.F16.E4M3.UNPACK_B R64, R77.H1 ;  /* 0x0000004dff40723e */ /* 0x000fe200030006ff */
[----:B------:R-:W-:Y:S01]  /*8670*/  HADD2.F32 R62, -RZ, R62.H1_H1 ;  /* 0x3000003eff3e7230 */ /* 0x000fe20000004100 */
[----:B------:R-:W-:Y:S01]  /*8680*/  F2FP.F16.E4M3.UNPACK_B R68, R78.H1 ;  /* 0x0000004eff44723e */ /* 0x000fe200030006ff */
        /* <DEDUP_REMOVED lines=112> */
[----:B------:R-:W-:Y:S02]  /*8d90*/  UIADD3 UR4, UPT, UPT, UR43, 0x4200, URZ ;  /* 0x000042002b047890 */ /* 0x000fe4000fffe0ff */
[----:B------:R-:W-:Y:S01]  /*8da0*/  UIADD3 UR9, UPT, UPT, UR49, 0x40, URZ ;  /* 0x0000004031097890 */ /* 0x000fe2000fffe0ff */
[----:B------:R-:W-:Y:S01]  /*8db0*/  UMOV UR10, UR50 ;  /* 0x00000032000a7c82 */ /* 0x000fe20008000000 */
[----:B------:R-:W-:Y:S02]  /*8dc0*/  UMOV UR11, UR36 ;  /* 0x00000024000b7c82 */ /* 0x000fe40008000000 */
[----:B------:R-:W-:Y:S01]  /*8dd0*/  MOV R96, UR4 ;  /* 0x0000000400607c02 */ /* 0x000fe20008000f00 */
[----:B------:R-:W-:Y:S02]  /*8de0*/  UIADD3 UR4, UP0, UPT, UR62, 0x680, URZ ;  /* 0x000006803e047890 */ /* 0x000fe4000ff1e0ff */
[----:B------:R-:W-:Y:S01]  /*8df0*/  UIADD3 UR13, UPT, UPT, UR49, 0xc0, URZ ;  /* 0x000000c0310d7890 */ /* 0x000fe2000fffe0ff */
[----:B------:R-:W-:Y:S01]  /*8e00*/  R2UR UR8, R96 ;  /* 0x00000000600872ca */ /* 0x000fe200000e0000 */
[----:B------:R-:W-:Y:S02]  /*8e10*/  UIADD3.X UR5, UPT, UPT, URZ, UR63, URZ, UP0, !UPT ;  /* 0x0000003fff057290 */ /* 0x000fe400087fe4ff */
[----:B------:R-:W-:Y:S01]  /*8e20*/  UIADD3 UR12, UPT, UPT, UR43, 0x4a00, URZ ;  /* 0x00004a002b0c7890 */ /* 0x000fe2000fffe0ff */
[----:B------:R-:W-:Y:S01]  /*8e30*/  UMOV UR14, UR50 ;  /* 0x00000032000e7c82 */ /* 0x000fe20008000000 */
[----:B------:R-:W-:Y:S08]  /*8e40*/  UMOV UR15, UR36 ;  /* 0x00000024000f7c82 */ /* 0x000ff00008000000 */
[----:B------:R2:W-:Y:S01]  /*8e50*/  UTMASTG.3D [UR8], [UR4] ;  /* 0x00000008040073b5 */ /* 0x0005e20008010000 */
[----:B------:R2:W-:Y:S01]  /*8e60*/  UTMASTG.3D [UR12], [UR4] ;  /* 0x0000000c040073b5 */ /* 0x0005e20008010000 */
[----:B------:R0:W-:Y:S01]  /*8e70*/  UTMACMDFLUSH ;  /* 0x00000000000079b7 */ /* 0x0001e20000000000 */
[----:B--2---:R-:W-:Y:S04]  /*8e80*/  DEPBAR.LE SB0, 0x1 ;  /* 0x000080400000791a */ /* 0x004fe80000000000 */
.L_x_132:
[----:B------:R-:W-:Y:S05]  /*8e90*/  BSYNC.RECONVERGENT B0 ;  /* 0x0000000000007941 */ /* 0x000fea0003800200 */
.L_x_131:
        /* <DEDUP_REMOVED lines=16> */
.L_x_136:
[----:B------:R-:W-:Y:S05]  /*8fa0*/  BSYNC B0 ;  /* 0x0000000000007941 */ /* 0x000fea0003800000 */
.L_x_135:
        /* <DEDUP_REMOVED lines=17> */
.L_x_134:
[----:B------:R-:W-:Y:S05]  /*90c0*/  BSYNC B1 ;  /* 0x0000000000017941 */ /* 0x000fea0003800000 */
.L_x_133:
        /* <DEDUP_REMOVED lines=21> */
.L_x_138:
[----:B------:R-:W-:Y:S01]  /*9220*/  ISETP.NE.AND P0, PT, R97, RZ, PT ;  /* 0x000000ff6100720c */ /* 0x000fe20003f05270 */
[----:B------:R-:W-:Y:S05]  /*9230*/  WARPSYNC.ALL ;  /* 0x0000000000007948 */ /* 0x000fea0003800000 */
[----:B------:R-:W-:Y:S01]  /*9240*/  R2UR UR4, R39 ;  /* 0x00000000270472ca */ /* 0x000fe200000e0000 */
[----:B------:R-:W-:Y:S01]  /*9250*/  BSSY.RECONVERGENT B0, `(.L_x_139) ;  /* 0x000009f000007945 */ /* 0x000fe20003800200 */
[-C--:B---3--:R-:W-:Y:S02]  /*9260*/  F2FP.F16.E4M3.UNPACK_B R42, R72.reuse ;  /* 0x00000048ff2a723e */ /* 0x088fe400020006ff */
[----:B------:R-:W-:Y:S02]  /*9270*/  F2FP.F16.E4M3.UNPACK_B R72, R72.H1 ;  /* 0x00000048ff48723e */ /* 0x000fe400030006ff */
[-C--:B------:R-:W-:Y:S01]  /*9280*/  F2FP.F16.E4M3.UNPACK_B R46, R73.reuse ;  /* 0x00000049ff2e723e */ /* 0x080fe200020006ff */
[--C-:B------:R-:W-:Y:S01]  /*9290*/  HADD2.F32 R40, -RZ, R42.reuse.H0_H0 ;  /* 0x2000002aff287230 */ /* 0x100fe20000004100 */
[----:B------:R-:W-:Y:S01]  /*92a0*/  F2FP.F16.E4M3.UNPACK_B R73, R73.H1 ;  /* 0x00000049ff49723e */ /* 0x000fe200030006ff */
[----:B------:R-:W-:Y:S01]  /*92b0*/  HADD2.F32 R42, -RZ, R42.H1_H1 ;  /* 0x3000002aff2a7230 */ /* 0x000fe20000004100 */
[-C--:B------:R-:W-:Y:S01]  /*92c0*/  F2FP.F16.E4M3.UNPACK_B R50, R74.reuse ;  /* 0x0000004aff32723e */ /* 0x080fe200020006ff */
[----:B------:R-:W-:Y:S01]  /*92d0*/  HADD2.F32 R43, -RZ, R72.H0_H0 ;  /* 0x20000048ff2b7230 */ /* 0x000fe20000004100 */
[----:B------:R-:W-:Y:S01]  /*92e0*/  F2FP.F16.E4M3.UNPACK_B R74, R74.H1 ;  /* 0x0000004aff4a723e */ /* 0x000fe200030006ff */
[----:B------:R-:W2:Y:S01]  /*92f0*/  LDTM.x32 R4, tmem[UR4+0x60] ;  /* 0x00006004000479ee */ /* 0x000ea200082c0000 */
[----:B------:R-:W-:Y:S01]  /*9300*/  NOP ;  /* 0x0000000000007918 */ /* 0x000fe20000000000 */
[----:B------:R-:W-:Y:S01]  /*9310*/  IADD3 R90, PT, PT, R90, 0xc0, RZ ;  /* 0x000000c05a5a7810 */ /* 0x000fe20007ffe0ff */
[--C-:B------:R-:W-:Y:S01]  /*9320*/  HADD2.F32 R45, -RZ, R46.reuse.H0_H0 ;  /* 0x2000002eff2d7230 */ /* 0x100fe20000004100 */
[----:B------:R-:W-:Y:S01]  /*9330*/  F2FP.F16.E4M3.UNPACK_B R54, R75 ;  /* 0x0000004bff36723e */ /* 0x000fe200020006ff */
[----:B------:R-:W-:Y:S01]  /*9340*/  HADD2.F32 R46, -RZ, R46.H1_H1 ;  /* 0x3000002eff2e7230 */ /* 0x000fe20000004100 */
[----:B------:R-:W-:Y:S01]  /*9350*/  LOP3.LUT R90, R90, 0xfefffff8, RZ, 0xc0, !PT ;  /* 0xfefffff85a5a7812 */ /* 0x000fe200078ec0ff */
[--C-:B------:R-:W-:Y:S01]  /*9360*/  HADD2.F32 R49, -RZ, R50.reuse.H0_H0 ;  /* 0x20000032ff317230 */ /* 0x100fe20000004100 */
[----:B----4-:R-:W-:Y:S01]  /*9370*/  F2FP.F16.E4M3.UNPACK_B R58, R76 ;  /* 0x0000004cff3a723e */ /* 0x010fe200020006ff */
[----:B------:R-:W-:Y:S01]  /*9380*/  HADD2.F32 R50, -RZ, R50.H1_H1 ;  /* 0x30000032ff327230 */ /* 0x000fe20000004100 */
[----:B--2---:R2:W-:Y:S01]  /*9390*/  SYNCS.ARRIVE.TRANS64.RED.A1T0 RZ, [R90+URZ], RZ ;  /* 0x000000ff5aff79a7 */ /* 0x0045e200081004ff */
[--C-:B------:R-:W-:Y:S01]  /*93a0*/  HADD2.F32 R53, -RZ, R54.reuse.H0_H0 ;  /* 0x20000036ff357230 */ /* 0x100fe20000004100 */
[-C--:B------:R-:W-:Y:S01]  /*93b0*/  F2FP.F16.E4M3.UNPACK_B R62, R77.reuse ;  /* 0x0000004dff3e723e */ /* 0x080fe200020006ff */
[----:B------:R-:W-:Y:S01]  /*93c0*/  HADD2.F32 R54, -RZ, R54.H1_H1 ;  /* 0x30000036ff367230 */ /* 0x000fe20000004100 */
[----:B------:R-:W-:Y:S01]  /*93d0*/  F2FP.F16.E4M3.UNPACK_B R77, R77.H1 ;  /* 0x0000004dff4d723e */ /* 0x000fe200030006ff */
        /* <DEDUP_REMOVED lines=8> */
[----:B------:R-:W-:Y:S02]  /*9460*/  HADD2.F32 R64, -RZ, R77.H1_H1 ;  /* 0x3000004dff407230 */ /* 0x000fe40000004100 */
[C---:B------:R-:W-:Y:S01]  /*9470*/  FMUL R4, R38.reuse, R4 ;  /* 0x0000000426047220 */ /* 0x040fe20000400000 */
        /* <DEDUP_REMOVED lines=13> */
[--C-:B------:R-:W-:Y:S02]  /*9550*/  HADD2.F32 R65, -RZ, R66.reuse.H0_H0 ;  /* 0x20000042ff417230 */ /* 0x100fe40000004100 */
[C---:B------:R-:W-:Y:S01]  /*9560*/  FMUL R24, R38.reuse, R28 ;  /* 0x0000001c26187220 */ /* 0x040fe20000400000 */
[----:B------:R-:W-:Y:S02]  /*9570*/  HADD2.F32 R66, -RZ, R66.H1_H1 ;  /* 0x30000042ff427230 */ /* 0x000fe40000004100 */
[C---:B------:R-:W-:Y:S01]  /*9580*/  FMUL R25, R38.reuse, R29 ;  /* 0x0000001d26197220 */ /* 0x040fe20000400000 */
[--C-:B------:R-:W-:Y:S02]  /*9590*/  HADD2.F32 R69, -RZ, R70.reuse.H0_H0 ;  /* 0x20000046ff457230 */ /* 0x100fe40000004100 */
[C---:B------:R-:W-:Y:S01]  /*95a0*/  FMUL R28, R38.reuse, R32 ;  /* 0x00000020261c7220 */ /* 0x040fe20000400000 */
[----:B------:R-:W-:Y:S02]  /*95b0*/  HADD2.F32 R70, -RZ, R70.H1_H1 ;  /* 0x30000046ff467230 */ /* 0x000fe40000004100 */
[C---:B------:R-:W-:Y:S01]  /*95c0*/  FMUL R29, R38.reuse, R33 ;  /* 0x00000021261d7220 */ /* 0x040fe20000400000 */
        /* <DEDUP_REMOVED lines=11> */
[C---:B------:R-:W-:Y:S01]  /*9680*/  FMUL R11, R38.reuse, R11 ;  /* 0x0000000b260b7220 */ /* 0x040fe20000400000 */
[----:B------:R-:W-:Y:S01]  /*9690*/  F2FP.F16.E4M3.UNPACK_B R78, R78.H1 ;  /* 0x0000004eff4e723e */ /* 0x000fe200030006ff */
[--C-:B------:R-:W-:Y:S01]  /*96a0*/  HADD2.F32 R51, -RZ, R74.reuse.H0_H0 ;  /* 0x2000004aff337230 */ /* 0x100fe20000004100 */
[----:B------:R-:W-:Y:S01]  /*96b0*/  F2FP.SATFINITE.E4M3.F32.PACK_AB_MERGE_C R100, R7, R6, RZ ;  /* 0x000000060764723e */ /* 0x000fe200048070ff */
[C---:B------:R-:W-:Y:S01]  /*96c0*/  FFMA R11, R41.reuse, R48, R11 ;  /* 0x00000030290b7223 */ /* 0x040fe2000000000b */
[C---:B------:R-:W-:Y:S01]  /*96d0*/  FFMA R12, R41.reuse, R49, R12 ;  /* 0x00000031290c7223 */ /* 0x040fe2000000000c */
[----:B------:R-:W-:Y:S01]  /*96e0*/  FFMA R13, R41, R50, R13 ;  /* 0x00000032290d7223 */ /* 0x000fe2000000000d */
[----:B------:R-:W-:Y:S01]  /*96f0*/  F2FP.SATFINITE.E4M3.F32.PACK_AB_MERGE_C R100, R5, R4, R100 ;  /* 0x000000040564723e */ /* 0x000fe20004807064 */
        /* <DEDUP_REMOVED lines=21> */
[----:B------:R-:W-:Y:S02]  /*9850*/  HADD2.F32 R62, -RZ, R77.H0_H0 ;  /* 0x2000004dff3e7230 */ /* 0x000fe40000004100 */
[C---:B------:R-:W-:Y:S01]  /*9860*/  FFMA R22, R41.reuse, R59, R22 ;  /* 0x0000003b29167223 */ /* 0x040fe20000000016 */
[C---:B------:R-:W-:Y:S01]  /*9870*/  FMUL R3, R38.reuse, R26 ;  /* 0x0000001a26037220 */ /* 0x040fe20000400000 */
[C---:B------:R-:W-:Y:S01]  /*9880*/  FFMA R23, R41.reuse, R60, R23 ;  /* 0x0000003c29177223 */ /* 0x040fe20000000017 */
[C---:B------:R-:W-:Y:S01]  /*9890*/  FMUL R27, R38.reuse, R27 ;  /* 0x0000001b261b7220 */ /* 0x040fe20000400000 */
[C---:B------:R-:W-:Y:S01]  /*98a0*/  FFMA R0, R41.reuse, R61, R0 ;  /* 0x0000003d29007223 */ /* 0x040fe20000000000 */
[----:B------:R-:W-:Y:S01]  /*98b0*/  F2FP.F16.E4M3.UNPACK_B R79, R79.H1 ;  /* 0x0000004fff4f723e */ /* 0x000fe200030006ff */
        /* <DEDUP_REMOVED lines=23> */
[----:B-1----:R-:W-:Y:S02]  /*9a30*/  F2FP.SATFINITE.E4M3.F32.PACK_AB_MERGE_C R104, R23, R22, RZ ;  /* 0x000000161768723e */ /* 0x002fe400048070ff */
        /* <DEDUP_REMOVED lines=8> */
[----:B------:R-:W-:Y:S03]  /*9ac0*/  IADD3 R36, PT, PT, R36, 0x1, RZ ;  /* 0x0000000124247810 */ /* 0x000fe60007ffe0ff */
[----:B------:R2:W-:Y:S01]  /*9ad0*/  STS.128 [R99+0x5200], R104 ;  /* 0x0052006863007388 */ /* 0x0005e20000000c00 */
[----:B------:R-:W-:Y:S01]  /*9ae0*/  @!PT LDS RZ, [RZ] ;  /* 0x00000000fffff984 */ /* 0x000fe20000000800 */
[----:B------:R-:W-:Y:S01]  /*9af0*/  @!PT LDS RZ, [RZ] ;  /* 0x00000000fffff984 */ /* 0x000fe20000000800 */
[----:B------:R-:W-:Y:S01]  /*9b00*/  @!PT LDS RZ, [RZ] ;  /* 0x00000000fffff984 */ /* 0x000fe20000000800 */
[----:B------:R-:W-:Y:S01]  /*9b10*/  @!PT LDS RZ, [RZ] ;  /* 0x00000000fffff984 */ /* 0x000fe20000000800 */
[----:B------:R1:W-:Y:S07]  /*9b20*/  MEMBAR.ALL.CTA ;  /* 0x0000000000007992 */ /* 0x0003ee0000008000 */
[----:B-1----:R-:W1:Y:S02]  /*9b30*/  FENCE.VIEW.ASYNC.S ;  /* 0x00000000000073c6 */ /* 0x002e640000000000 */
[----:B-1----:R-:W-:Y:S06]  /*9b40*/  BAR.SYNC.DEFER_BLOCKING 0x1, 0x80 ;  /* 0x0042000000007b1d */ /* 0x002fec0000010000 */
        /* <DEDUP_REMOVED lines=14> */
[----:B-1----:R-:W-:Y:S04]  /*9c30*/  DEPBAR.LE SB0, 0x1 ;  /* 0x000080400000791a */ /* 0x002fe80000000000 */
.L_x_140:
[----:B------:R-:W-:Y:S05]  /*9c40*/  BSYNC.RECONVERGENT B0 ;  /* 0x0000000000007941 */ /* 0x000fea0003800200 */
.L_x_139:
[----:B------:R-:W-:Y:S01]  /*9c50*/  R2UR UR4, R88 ;  /* 0x00000000580472ca */ /* 0x000fe200000e0000 */
[----:B------:R-:W-:Y:S01]  /*9c60*/  BAR.SYNC.DEFER_BLOCKING 0x1, 0x80 ;  /* 0x0042000000007b1d */ /* 0x000fe20000010000 */
[----:B------:R-:W-:Y:S01]  /*9c70*/  ISETP.NE.AND P0, PT, R91, 0x2, PT ;  /* 0x000000025b00780c */ /* 0x000fe20003f05270 */
[----:B------:R-:W-:Y:S01]  /*9c80*/  UISETP.NE.AND UP0, UPT, UR44, URZ, UPT ;  /* 0x000000ff2c00728c */ /* 0x000fe2000bf05270 */
[----:B------:R-:W-:Y:S01]  /*9c90*/  ISETP.NE.AND P1, PT, R36, 0x4, PT ;  /* 0x000000042400780c */ /* 0x000fe20003f25270 */
[----:B------:R-:W-:Y:S01]  /*9ca0*/  UIADD3 UR32, UPT, UPT, UR37, UR59, URZ ;  /* 0x0000003b25207290 */ /* 0x000fe2000fffe0ff */
[----:B------:R-:W-:Y:S02]  /*9cb0*/  SEL R3, RZ, 0x1, P0 ;  /* 0x00000001ff037807 */ /* 0x000fe40000000000 */
[----:B------:R-:W-:Y:S02]  /*9cc0*/  SEL R0, RZ, 0x1, P1 ;  /* 0x00000001ff007807 */ /* 0x000fe40000800000 */
[----:B------:R-:W-:Y:S02]  /*9cd0*/  LOP3.LUT R94, R94, R3, RZ, 0x3c, !PT ;  /* 0x000000035e5e7212 */ /* 0x000fe400078e3cff */
[----:B------:R-:W-:Y:S01]  /*9ce0*/  LOP3.LUT R95, R95, R0, RZ, 0x3c, !PT ;  /* 0x000000005f5f7212 */ /* 0x000fe200078e3cff */
[----:B------:R-:W-:Y:S01]  /*9cf0*/  UIADD3 UR20, UPT, UPT, UR38, UR4, URZ ;  /* 0x0000000426147290 */ /* 0x000fe2000fffe0ff */
[----:B------:R-:W-:Y:S02]  /*9d00*/  SEL R91, R91, RZ, P0 ;  /* 0x000000ff5b5b7207 */ /* 0x000fe40000000000 */
[----:B------:R-:W-:Y:S01]  /*9d10*/  SEL R36, R36, RZ, P1 ;  /* 0x000000ff24247207 */ /* 0x000fe20000800000 */
[----:B------:R-:W-:Y:S01]  /*9d20*/  UMOV UR36, UR58 ;  /* 0x0000003a00247c82 */ /* 0x000fe20008000000 */
[----:B------:R-:W-:Y:S07]  /*9d30*/  BRA.U UP0, `(.L_x_141) ;  /* 0xffffffb900ac7547 */ /* 0x000fee000b83ffff */
[----:B------:R-:W-:Y:S05]  /*9d40*/  EXIT ;  /* 0x000000000000794d */ /* 0x000fea0003800000 */
.L_x_24:
[----:B-1----:R1:W2:Y:S02]  /*9d50*/  SYNCS.PHASECHK.TRANS64.TRYWAIT P0, [R0+URZ+0xf0], R3 ;  /* 0x0000f003000075a7 */ /* 0x0022a400080011ff */
[----:B--2---:R-:W-:Y:S05]  /*9d60*/  @!P0 NANOSLEEP.SYNCS 0x989680 ;  /* 0x009896800000895d */ /* 0x004fea0003900000 */
[----:B------:R-:W2:Y:S02]  /*9d70*/  @!P0 SYNCS.PHASECHK.TRANS64 P0, [R0+URZ+0xf0], R3 ;  /* 0x0000f003000085a7 */ /* 0x000ea400080010ff */
[----:B--2---:R-:W-:Y:S05]  /*9d80*/  @!P0 BRA `(.L_x_24) ;  /* 0xfffffffc00f08947 */ /* 0x004fea000383ffff */
[----:B------:R-:W-:Y:S05]  /*9d90*/  BRA `(.L_x_142) ;  /* 0xffffff7c001c7947 */ /* 0x000fea000383ffff */
.L_x_27:
[----:B-1----:R-:W-:-:S07]  /*9da0*/  MOV R0, UR33 ;  /* 0x0000002100007c02 */ /* 0x002fce0008000f00 */
.L_x_143:
[----:B-1----:R1:W2:Y:S02]  /*9db0*/  SYNCS.PHASECHK.TRANS64.TRYWAIT P0, [R0+URZ+0x18], R3 ;  /* 0x00001803000075a7 */ /* 0x0022a400080011ff */
[----:B--2---:R-:W-:Y:S05]  /*9dc0*/  @!P0 NANOSLEEP.SYNCS 0x989680 ;  /* 0x009896800000895d */ /* 0x004fea0003900000 */
[----:B------:R-:W2:Y:S02]  /*9dd0*/  @!P0 SYNCS.PHASECHK.TRANS64 P0, [R0+URZ+0x18], R3 ;  /* 0x00001803000085a7 */ /* 0x000ea400080010ff */
[----:B--2---:R-:W-:Y:S05]  /*9de0*/  @!P0 BRA `(.L_x_143) ;  /* 0xfffffffc00f08947 */ /* 0x004fea000383ffff */
[----:B------:R-:W-:Y:S05]  /*9df0*/  BRA `(.L_x_26) ;  /* 0xffffff7c006c7947 */ /* 0x000fea000383ffff */
.L_x_34:
[----:B-1----:R-:W-:-:S07]  /*9e00*/  MOV R0, UR17 ;  /* 0x0000001100007c02 */ /* 0x002fce0008000f00 */
.L_x_144:
[----:B-1----:R1:W2:Y:S02]  /*9e10*/  SYNCS.PHASECHK.TRANS64.TRYWAIT P0, [R0+URZ+0x18], R3 ;  /* 0x00001803000075a7 */ /* 0x0022a400080011ff */
[----:B--2---:R-:W-:Y:S05]  /*9e20*/  @!P0 NANOSLEEP.SYNCS 0x989680 ;  /* 0x009896800000895d */ /* 0x004fea0003900000 */
[----:B------:R-:W2:Y:S02]  /*9e30*/  @!P0 SYNCS.PHASECHK.TRANS64 P0, [R0+URZ+0x18], R3 ;  /* 0x00001803000085a7 */ /* 0x000ea400080010ff */
[----:B--2---:R-:W-:Y:S05]  /*9e40*/  @!P0 BRA `(.L_x_144) ;  /* 0xfffffffc00f08947 */ /* 0x004fea000383ffff */
[----:B------:R-:W-:Y:S05]  /*9e50*/  BRA `(.L_x_33) ;  /* 0xffffff80002c7947 */ /* 0x000fea000383ffff */
.L_x_39:
[----:B-1----:R1:W2:Y:S02]  /*9e60*/  SYNCS.PHASECHK.TRANS64.TRYWAIT P0, [R3+URZ+0x80], R0 ;  /* 0x00008000030075a7 */ /* 0x0022a400080011ff */
[----:B--2---:R-:W-:Y:S05]  /*9e70*/  @!P0 NANOSLEEP.SYNCS 0x989680 ;  /* 0x009896800000895d */ /* 0x004fea0003900000 */
[----:B------:R-:W2:Y:S02]  /*9e80*/  @!P0 SYNCS.PHASECHK.TRANS64 P0, [R3+URZ+0x80], R0 ;  /* 0x00008000030085a7 */ /* 0x000ea400080010ff */
[----:B--2---:R-:W-:Y:S05]  /*9e90*/  @!P0 BRA `(.L_x_39) ;  /* 0xfffffffc00f08947 */ /* 0x004fea000383ffff */
[----:B------:R-:W-:Y:S05]  /*9ea0*/  BRA `(.L_x_145) ;  /* 0xffffff8000d07947 */ /* 0x000fea000383ffff */
.L_x_43:
[----:B-1----:R-:W-:-:S07]  /*9eb0*/  MOV R0, UR4 ;  /* 0x0000000400007c02 */ /* 0x002fce0008000f00 */
.L_x_146:
[----:B-1----:R1:W2:Y:S02]  /*9ec0*/  SYNCS.PHASECHK.TRANS64.TRYWAIT P0, [R0+URZ], R3 ;  /* 0x00000003000075a7 */ /* 0x0022a400080011ff */
[----:B--2---:R-:W-:Y:S05]  /*9ed0*/  @!P0 NANOSLEEP.SYNCS 0x989680 ;  /* 0x009896800000895d */ /* 0x004fea0003900000 */
[----:B------:R-:W2:Y:S02]  /*9ee0*/  @!P0 SYNCS.PHASECHK.TRANS64 P0, [R0+URZ], R3 ;  /* 0x00000003000085a7 */ /* 0x000ea400080010ff */
[----:B--2---:R-:W-:Y:S05]  /*9ef0*/  @!P0 BRA `(.L_x_146) ;  /* 0xfffffffc00f08947 */ /* 0x004fea000383ffff */
[----:B------:R-:W-:Y:S05]  /*9f00*/  BRA `(.L_x_147) ;  /* 0xffffff8800787947 */ /* 0x000fea000383ffff */
.L_x_44:
[----:B------:R-:W-:-:S07]  /*9f10*/  MOV R0, UR5 ;  /* 0x0000000500007c02 */ /* 0x000fce0008000f00 */
.L_x_148:
[----:B-1----:R1:W2:Y:S02]  /*9f20*/  SYNCS.PHASECHK.TRANS64.TRYWAIT P0, [R0+URZ], R3 ;  /* 0x00000003000075a7 */ /* 0x0022a400080011ff */
[----:B--2---:R-:W-:Y:S05]  /*9f30*/  @!P0 NANOSLEEP.SYNCS 0x989680 ;  /* 0x009896800000895d */ /* 0x004fea0003900000 */
[----:B------:R-:W2:Y:S02]  /*9f40*/  @!P0 SYNCS.PHASECHK.TRANS64 P0, [R0+URZ], R3 ;  /* 0x00000003000085a7 */ /* 0x000ea400080010ff */
[----:B--2---:R-:W-:Y:S05]  /*9f50*/  @!P0 BRA `(.L_x_148) ;  /* 0xfffffffc00f08947 */ /* 0x004fea000383ffff */
[----:B------:R-:W-:Y:S05]  /*9f60*/  BRA `(.L_x_149) ;  /* 0xffffff8800847947 */ /* 0x000fea000383ffff */
.L_x_47:
[----:B-1----:R1:W2:Y:S02]  /*9f70*/  SYNCS.PHASECHK.TRANS64.TRYWAIT P0, [R2+URZ+0xe0], R5 ;  /* 0x0000e005020075a7 */ /* 0x0022a400080011ff */
[----:B--2---:R-:W-:Y:S05]  /*9f80*/  @!P0 NANOSLEEP.SYNCS 0x989680 ;  /* 0x009896800000895d */ /* 0x004fea0003900000 */
[----:B------:R-:W2:Y:S02]  /*9f90*/  @!P0 SYNCS.PHASECHK.TRANS64 P0, [R2+URZ+0xe0], R5 ;  /* 0x0000e005020085a7 */ /* 0x000ea400080010ff */
[----:B--2---:R-:W-:Y:S05]  /*9fa0*/  @!P0 BRA `(.L_x_47) ;  /* 0xfffffffc00f08947 */ /* 0x004fea000383ffff */
[----:B------:R-:W-:Y:S05]  /*9fb0*/  BRA `(.L_x_150) ;  /* 0xffffff8800e07947 */ /* 0x000fea000383ffff */
.L_x_48:
[----:B------:R-:W-:-:S07]  /*9fc0*/  MOV R2, UR4 ;  /* 0x0000000400027c02 */ /* 0x000fce0008000f00 */
.L_x_151:
[----:B-1----:R1:W2:Y:S02]  /*9fd0*/  SYNCS.PHASECHK.TRANS64.TRYWAIT P0, [R2+URZ+0x90], R5 ;  /* 0x00009005020075a7 */ /* 0x0022a400080011ff */
[----:B--2---:R-:W-:Y:S05]  /*9fe0*/  @!P0 NANOSLEEP.SYNCS 0x989680 ;  /* 0x009896800000895d */ /* 0x004fea0003900000 */
[----:B------:R-:W2:Y:S02]  /*9ff0*/  @!P0 SYNCS.PHASECHK.TRANS64 P0, [R2+URZ+0x90], R5 ;  /* 0x00009005020085a7 */ /* 0x000ea400080010ff */
[----:B--2---:R-:W-:Y:S05]  /*a000*/  @!P0 BRA `(.L_x_151) ;  /* 0xfffffffc00f08947 */ /* 0x004fea000383ffff */
[----:B------:R-:W-:Y:S05]  /*a010*/  BRA `(.L_x_152) ;  /* 0xffffff8800f07947 */ /* 0x000fea000383ffff */
.L_x_49:
[----:B-1----:R1:W2:Y:S02]  /*a020*/  SYNCS.PHASECHK.TRANS64.TRYWAIT P1, [R2+URZ+0x80], R5 ;  /* 0x00008005020075a7 */ /* 0x0022a400080211ff */
[----:B--2---:R-:W-:Y:S05]  /*a030*/  @!P1 NANOSLEEP.SYNCS 0x989680 ;  /* 0x009896800000995d */ /* 0x004fea0003900000 */
[----:B------:R-:W2:Y:S02]  /*a040*/  @!P1 SYNCS.PHASECHK.TRANS64 P1, [R2+URZ+0x80], R5 ;  /* 0x00008005020095a7 */ /* 0x000ea400080210ff */
[----:B--2---:R-:W-:Y:S05]  /*a050*/  @!P1 BRA `(.L_x_49) ;  /* 0xfffffffc00f09947 */ /* 0x004fea000383ffff */
[----:B------:R-:W-:Y:S05]  /*a060*/  BRA `(.L_x_153) ;  /* 0xffffff8c00207947 */ /* 0x000fea000383ffff */
.L_x_52:
[----:B------:R-:W-:-:S07]  /*a070*/  MOV R0, UR4 ;  /* 0x0000000400007c02 */ /* 0x000fce0008000f00 */
.L_x_154:
[----:B-1----:R1:W2:Y:S02]  /*a080*/  SYNCS.PHASECHK.TRANS64.TRYWAIT P0, [R0+URZ+0x90], R3 ;  /* 0x00009003000075a7 */ /* 0x0022a400080011ff */
[----:B--2---:R-:W-:Y:S05]  /*a090*/  @!P0 NANOSLEEP.SYNCS 0x989680 ;  /* 0x009896800000895d */ /* 0x004fea0003900000 */
[----:B------:R-:W2:Y:S02]  /*a0a0*/  @!P0 SYNCS.PHASECHK.TRANS64 P0, [R0+URZ+0x90], R3 ;  /* 0x00009003000085a7 */ /* 0x000ea400080010ff */
[----:B--2---:R-:W-:Y:S05]  /*a0b0*/  @!P0 BRA `(.L_x_154) ;  /* 0xfffffffc00f08947 */ /* 0x004fea000383ffff */
[----:B------:R-:W-:Y:S05]  /*a0c0*/  BRA `(.L_x_51) ;  /* 0xffffff8c00747947 */ /* 0x000fea000383ffff */
.L_x_61:
[----:B-1----:R-:W-:-:S04]  /*a0d0*/  MOV R0, UR5 ;  /* 0x0000000500007c02 */ /* 0x002fc80008000f00 */
[----:B------:R1:W2:Y:S03]  /*a0e0*/  SYNCS.PHASECHK.TRANS64.TRYWAIT P0, [R0+URZ+0x8], R7 ;  /* 0x00000807000075a7 */ /* 0x0002a600080011ff */
[----:B--2---:R-:W-:Y:S05]  /*a0f0*/  @!P0 NANOSLEEP.SYNCS 0x989680 ;  /* 0x009896800000895d */ /* 0x004fea0003900000 */
[----:B------:R-:W2:Y:S02]  /*a100*/  @!P0 SYNCS.PHASECHK.TRANS64 P0, [R0+URZ+0x8], R7 ;  /* 0x00000807000085a7 */ /* 0x000ea400080010ff */
[----:B--2---:R-:W-:Y:S05]  /*a110*/  @!P0 BRA `(.L_x_61) ;  /* 0xfffffffc00ec8947 */ /* 0x004fea000383ffff */
[----:B------:R-:W-:Y:S05]  /*a120*/  BRA `(.L_x_60) ;  /* 0xffffff9000287947 */ /* 0x000fea000383ffff */
.L_x_63:
[----:B------:R-:W-:Y:S01]  /*a130*/  BSSY B0, `(.L_x_155) ;  /* 0x0000006000007945 */ /* 0x000fe20003800000 */
[----:B------:R-:W-:-:S07]  /*a140*/  MOV R15, 0xffffffff ;  /* 0xffffffff000f7802 */ /* 0x000fce0000000f00 */
[----:B-1---5:R-:W-:Y:S05]  /*a150*/  WARPSYNC.COLLECTIVE R15, `(.L_x_156) ;  /* 0x000000000f0c7348 */ /* 0x022fea0003c00000 */
[----:B------:R-:W-:Y:S02]  /*a160*/  ELECT P6, UR79, PT ;  /* 0x00000000004f782f */ /* 0x000fe400038c0000 */
[----:B------:R-:W-:Y:S01]  /*a170*/  MOV R14, UR79 ;  /* 0x0000004f000e7c02 */ /* 0x000fe20008000f00 */
[----:B-1---5:R-:W-:Y:S10]  /*a180*/  ENDCOLLECTIVE ;  /* 0x000000000000791b */ /* 0x022ff40003800000 */
.L_x_156:
[----:B------:R-:W-:Y:S05]  /*a190*/  BSYNC B0 ;  /* 0x0000000000007941 */ /* 0x000fea0003800000 */
.L_x_155:
[----:B------:R-:W-:Y:S05]  /*a1a0*/  BRA `(.L_x_157) ;  /* 0xffffff9000587947 */ /* 0x000fea000383ffff */
.L_x_65:
[----:B-1----:R-:W-:-:S04]  /*a1b0*/  MOV R0, UR5 ;  /* 0x0000000500007c02 */ /* 0x002fc80008000f00 */
[----:B------:R1:W2:Y:S03]  /*a1c0*/  SYNCS.PHASECHK.TRANS64.TRYWAIT P0, [R0+URZ+0x8], R5 ;  /* 0x00000805000075a7 */ /* 0x0002a600080011ff */
[----:B--2---:R-:W-:Y:S05]  /*a1d0*/  @!P0 NANOSLEEP.SYNCS 0x989680 ;  /* 0x009896800000895d */ /* 0x004fea0003900000 */
[----:B------:R-:W2:Y:S02]  /*a1e0*/  @!P0 SYNCS.PHASECHK.TRANS64 P0, [R0+URZ+0x8], R5 ;  /* 0x00000805000085a7 */ /* 0x000ea400080010ff */
[----:B--2---:R-:W-:Y:S05]  /*a1f0*/  @!P0 BRA `(.L_x_65) ;  /* 0xfffffffc00ec8947 */ /* 0x004fea000383ffff */
[----:B------:R-:W-:Y:S05]  /*a200*/  BRA `(.L_x_64) ;  /* 0xffffff90005c7947 */ /* 0x000fea000383ffff */
.L_x_66:
[----:B-1----:R1:W2:Y:S02]  /*a210*/  SYNCS.PHASECHK.TRANS64.TRYWAIT P0, [R0+URZ+0x80], R5 ;  /* 0x00008005000075a7 */ /* 0x0022a400080011ff */
[----:B--2---:R-:W-:Y:S05]  /*a220*/  @!P0 NANOSLEEP.SYNCS 0x989680 ;  /* 0x009896800000895d */ /* 0x004fea0003900000 */
[----:B------:R-:W2:Y:S02]  /*a230*/  @!P0 SYNCS.PHASECHK.TRANS64 P0, [R0+URZ+0x80], R5 ;  /* 0x00008005000085a7 */ /* 0x000ea400080010ff */
[----:B--2---:R-:W-:Y:S05]  /*a240*/  @!P0 BRA `(.L_x_66) ;  /* 0xfffffffc00f08947 */ /* 0x004fea000383ffff */
[----:B------:R-:W-:Y:S05]  /*a250*/  BRA `(.L_x_158) ;  /* 0xffffff9400387947 */ /* 0x000fea000383ffff */
.L_x_68:
[----:B------:R-:W-:-:S07]  /*a260*/  MOV R0, UR23 ;  /* 0x0000001700007c02 */ /* 0x000fce0008000f00 */
.L_x_159:
[----:B-1----:R1:W2:Y:S02]  /*a270*/  SYNCS.PHASECHK.TRANS64.TRYWAIT P0, [R0+URZ+0xc0], R5 ;  /* 0x0000c005000075a7 */ /* 0x0022a400080011ff */
[----:B--2---:R-:W-:Y:S05]  /*a280*/  @!P0 NANOSLEEP.SYNCS 0x989680 ;  /* 0x009896800000895d */ /* 0x004fea0003900000 */
[----:B------:R-:W2:Y:S02]  /*a290*/  @!P0 SYNCS.PHASECHK.TRANS64 P0, [R0+URZ+0xc0], R5 ;  /* 0x0000c005000085a7 */ /* 0x000ea400080010ff */
[----:B--2---:R-:W-:Y:S05]  /*a2a0*/  @!P0 BRA `(.L_x_159) ;  /* 0xfffffffc00f08947 */ /* 0x004fea000383ffff */
[----:B------:R-:W-:Y:S05]  /*a2b0*/  BRA `(.L_x_160) ;  /* 0xffffff9400847947 */ /* 0x000fea000383ffff */
.L_x_71:
[----:B------:R-:W-:Y:S07]  /*a2c0*/  MOV R0, UR5 ;  /* 0x0000000500007c02 */ /* 0x000fee0008000f00 */
.L_x_161:
[----:B-1----:R1:W2:Y:S02]  /*a2d0*/  SYNCS.PHASECHK.TRANS64.TRYWAIT P0, [R0+URZ], R5 ;  /* 0x00000005000075a7 */ /* 0x0022a400080011ff */
[----:B--2---:R-:W-:Y:S05]  /*a2e0*/  @!P0 NANOSLEEP.SYNCS 0x989680 ;  /* 0x009896800000895d */ /* 0x004fea0003900000 */
[----:B------:R-:W2:Y:S02]  /*a2f0*/  @!P0 SYNCS.PHASECHK.TRANS64 P0, [R0+URZ], R5 ;  /* 0x00000005000085a7 */ /* 0x000ea400080010ff */
[----:B--2---:R-:W-:Y:S05]  /*a300*/  @!P0 BRA `(.L_x_161) ;  /* 0xfffffffc00f08947 */ /* 0x004fea000383ffff */
[----:B------:R-:W-:Y:S05]  /*a310*/  BRA `(.L_x_70) ;  /* 0xffffff9400987947 */ /* 0x000fea000383ffff */
.L_x_75:
[----:B-1----:R-:W-:-:S07]  /*a320*/  MOV R0, UR4 ;  /* 0x0000000400007c02 */ /* 0x002fce0008000f00 */
.L_x_162:
[----:B-1----:R1:W2:Y:S02]  /*a330*/  SYNCS.PHASECHK.TRANS64.TRYWAIT P0, [R0+URZ], R3 ;  /* 0x00000003000075a7 */ /* 0x0022a400080011ff */
[----:B--2---:R-:W-:Y:S05]  /*a340*/  @!P0 NANOSLEEP.SYNCS 0x989680 ;  /* 0x009896800000895d */ /* 0x004fea0003900000 */
[----:B------:R-:W2:Y:S02]  /*a350*/  @!P0 SYNCS.PHASECHK.TRANS64 P0, [R0+URZ], R3 ;  /* 0x00000003000085a7 */ /* 0x000ea400080010ff */
[----:B--2---:R-:W-:Y:S05]  /*a360*/  @!P0 BRA `(.L_x_162) ;  /* 0xfffffffc00f08947 */ /* 0x004fea000383ffff */
[----:B------:R-:W-:Y:S05]  /*a370*/  BRA `(.L_x_163) ;  /* 0xffffff9800647947 */ /* 0x000fea000383ffff */
.L_x_76:
[----:B------:R-:W-:-:S07]  /*a380*/  MOV R0, UR5 ;  /* 0x0000000500007c02 */ /* 0x000fce0008000f00 */
.L_x_164:
[----:B-1----:R1:W2:Y:S02]  /*a390*/  SYNCS.PHASECHK.TRANS64.TRYWAIT P0, [R0+URZ], R3 ;  /* 0x00000003000075a7 */ /* 0x0022a400080011ff */
[----:B--2---:R-:W-:Y:S05]  /*a3a0*/  @!P0 NANOSLEEP.SYNCS 0x989680 ;  /* 0x009896800000895d */ /* 0x004fea0003900000 */
[----:B------:R-:W2:Y:S02]  /*a3b0*/  @!P0 SYNCS.PHASECHK.TRANS64 P0, [R0+URZ], R3 ;  /* 0x00000003000085a7 */ /* 0x000ea400080010ff */
[----:B--2---:R-:W-:Y:S05]  /*a3c0*/  @!P0 BRA `(.L_x_164) ;  /* 0xfffffffc00f08947 */ /* 0x004fea000383ffff */
[----:B------:R-:W-:Y:S05]  /*a3d0*/  BRA `(.L_x_165) ;  /* 0xffffff9800707947 */ /* 0x000fea000383ffff */
.L_x_77:
[----:B------:R-:W-:-:S07]  /*a3e0*/  MOV R0, UR5 ;  /* 0x0000000500007c02 */ /* 0x000fce0008000f00 */
.L_x_166:
[----:B-1----:R1:W2:Y:S02]  /*a3f0*/  SYNCS.PHASECHK.TRANS64.TRYWAIT P0, [R0+URZ], R3 ;  /* 0x00000003000075a7 */ /* 0x0022a400080011ff */
[----:B--2---:R-:W-:Y:S05]  /*a400*/  @!P0 NANOSLEEP.SYNCS 0x989680 ;  /* 0x009896800000895d */ /* 0x004fea0003900000 */
[----:B------:R-:W2:Y:S02]  /*a410*/  @!P0 SYNCS.PHASECHK.TRANS64 P0, [R0+URZ], R3 ;  /* 0x00000003000085a7 */ /* 0x000ea400080010ff */
[----:B--2---:R-:W-:Y:S05]  /*a420*/  @!P0 BRA `(.L_x_166) ;  /* 0xfffffffc00f08947 */ /* 0x004fea000383ffff */
[----:B------:R-:W-:Y:S05]  /*a430*/  BRA `(.L_x_167) ;  /* 0xffffff98007c7947 */ /* 0x000fea000383ffff */
.L_x_80:
[----:B------:R-:W-:-:S07]  /*a440*/  MOV R0, UR17 ;  /* 0x0000001100007c02 */ /* 0x000fce0008000f00 */
.L_x_168:
[----:B-1----:R1:W2:Y:S02]  /*a450*/  SYNCS.PHASECHK.TRANS64.TRYWAIT P1, [R0+URZ+0x100], R3 ;  /* 0x00010003000075a7 */ /* 0x0022a400080211ff */
[----:B--2---:R-:W-:Y:S05]  /*a460*/  @!P1 NANOSLEEP.SYNCS 0x989680 ;  /* 0x009896800000995d */ /* 0x004fea0003900000 */
[----:B------:R-:W2:Y:S02]  /*a470*/  @!P1 SYNCS.PHASECHK.TRANS64 P1, [R0+URZ+0x100], R3 ;  /* 0x00010003000095a7 */ /* 0x000ea400080210ff */
[----:B--2---:R-:W-:Y:S05]  /*a480*/  @!P1 BRA `(.L_x_168) ;  /* 0xfffffffc00f09947 */ /* 0x004fea000383ffff */
[----:B------:R-:W-:Y:S05]  /*a490*/  BRA `(.L_x_169) ;  /* 0xffffff9800c87947 */ /* 0x000fea000383ffff */
.L_x_85:
[----:B--2---:R2:W3:Y:S02]  /*a4a0*/  SYNCS.PHASECHK.TRANS64.TRYWAIT P0, [R12+URZ+0x80], R9 ;  /* 0x000080090c0075a7 */ /* 0x0044e400080011ff */
[----:B---3--:R-:W-:Y:S05]  /*a4b0*/  @!P0 NANOSLEEP.SYNCS 0x989680 ;  /* 0x009896800000895d */ /* 0x008fea0003900000 */
[----:B------:R-:W3:Y:S02]  /*a4c0*/  @!P0 SYNCS.PHASECHK.TRANS64 P0, [R12+URZ+0x80], R9 ;  /* 0x000080090c0085a7 */ /* 0x000ee400080010ff */
[----:B---3--:R-:W-:Y:S05]  /*a4d0*/  @!P0 BRA `(.L_x_85) ;  /* 0xfffffffc00f08947 */ /* 0x008fea000383ffff */
[----:B------:R-:W-:Y:S05]  /*a4e0*/  BRA `(.L_x_170) ;  /* 0xffffff9c00fc7947 */ /* 0x000fea000383ffff */
.L_x_88:
[----:B------:R-:W-:Y:S07]  /*a4f0*/  MOV R0, UR21 ;  /* 0x0000001500007c02 */ /* 0x000fee0008000f00 */
.L_x_171:
[----:B--2---:R2:W3:Y:S02]  /*a500*/  SYNCS.PHASECHK.TRANS64.TRYWAIT P2, [R0+URZ+0x78], R11 ;  /* 0x0000780b000075a7 */ /* 0x0044e400080411ff */
[----:B---3--:R-:W-:Y:S05]  /*a510*/  @!P2 NANOSLEEP.SYNCS 0x989680 ;  /* 0x009896800000a95d */ /* 0x008fea0003900000 */
[----:B------:R-:W3:Y:S02]  /*a520*/  @!P2 SYNCS.PHASECHK.TRANS64 P2, [R0+URZ+0x78], R11 ;  /* 0x0000780b0000a5a7 */ /* 0x000ee400080410ff */
[----:B---3--:R-:W-:Y:S05]  /*a530*/  @!P2 BRA `(.L_x_171) ;  /* 0xfffffffc00f0a947 */ /* 0x008fea000383ffff */
[----:B------:R-:W-:Y:S05]  /*a540*/  BRA `(.L_x_87) ;  /* 0xffffffa400647947 */ /* 0x000fea000383ffff */
.L_x_91:
[----:B--2---:R-:W-:Y:S07]  /*a550*/  MOV R0, UR21 ;  /* 0x0000001500007c02 */ /* 0x004fee0008000f00 */
.L_x_172:
[----:B--2---:R2:W3:Y:S02]  /*a560*/  SYNCS.PHASECHK.TRANS64.TRYWAIT P0, [R0+URZ+0x50], R9 ;  /* 0x00005009000075a7 */ /* 0x0044e400080011ff */
[----:B---3--:R-:W-:Y:S05]  /*a570*/  @!P0 NANOSLEEP.SYNCS 0x989680 ;  /* 0x009896800000895d */ /* 0x008fea0003900000 */
[----:B------:R-:W3:Y:S02]  /*a580*/  @!P0 SYNCS.PHASECHK.TRANS64 P0, [R0+URZ+0x50], R9 ;  /* 0x00005009000085a7 */ /* 0x000ee400080010ff */
[----:B---3--:R-:W-:Y:S05]  /*a590*/  @!P0 BRA `(.L_x_172) ;  /* 0xfffffffc00f08947 */ /* 0x008fea000383ffff */
[----:B------:R-:W-:Y:S05]  /*a5a0*/  BRA `(.L_x_173) ;  /* 0xffffffa400c07947 */ /* 0x000fea000383ffff */
.L_x_92:
[----:B------:R-:W-:Y:S07]  /*a5b0*/  MOV R0, UR21 ;  /* 0x0000001500007c02 */ /* 0x000fee0008000f00 */
.L_x_174:
[----:B--2---:R2:W3:Y:S02]  /*a5c0*/  SYNCS.PHASECHK.TRANS64.TRYWAIT P0, [R0+URZ+0x58], R9 ;  /* 0x00005809000075a7 */ /* 0x0044e400080011ff */
[----:B---3--:R-:W-:Y:S05]  /*a5d0*/  @!P0 NANOSLEEP.SYNCS 0x989680 ;  /* 0x009896800000895d */ /* 0x008fea0003900000 */
[----:B------:R-:W3:Y:S02]  /*a5e0*/  @!P0 SYNCS.PHASECHK.TRANS64 P0, [R0+URZ+0x58], R9 ;  /* 0x00005809000085a7 */ /* 0x000ee400080010ff */
[----:B---3--:R-:W-:Y:S05]  /*a5f0*/  @!P0 BRA `(.L_x_174) ;  /* 0xfffffffc00f08947 */ /* 0x008fea000383ffff */
[----:B------:R-:W-:Y:S05]  /*a600*/  BRA `(.L_x_175) ;  /* 0xffffffa800187947 */ /* 0x000fea000383ffff */
.L_x_93:
[----:B------:R-:W-:Y:S07]  /*a610*/  MOV R0, UR21 ;  /* 0x0000001500007c02 */ /* 0x000fee0008000f00 */
.L_x_176:
[----:B--2---:R2:W3:Y:S02]  /*a620*/  SYNCS.PHASECHK.TRANS64.TRYWAIT P0, [R0+URZ+0x60], R9 ;  /* 0x00006009000075a7 */ /* 0x0044e400080011ff */
[----:B---3--:R-:W-:Y:S05]  /*a630*/  @!P0 NANOSLEEP.SYNCS 0x989680 ;  /* 0x009896800000895d */ /* 0x008fea0003900000 */
[----:B------:R-:W3:Y:S02]  /*a640*/  @!P0 SYNCS.PHASECHK.TRANS64 P0, [R0+URZ+0x60], R9 ;  /* 0x00006009000085a7 */ /* 0x000ee400080010ff */
[----:B---3--:R-:W-:Y:S05]  /*a650*/  @!P0 BRA `(.L_x_176) ;  /* 0xfffffffc00f08947 */ /* 0x008fea000383ffff */
[----:B------:R-:W-:Y:S05]  /*a660*/  BRA `(.L_x_177) ;  /* 0xffffffa800747947 */ /* 0x000fea000383ffff */
.L_x_94:
[----:B------:R-:W-:Y:S07]  /*a670*/  MOV R0, UR21 ;  /* 0x0000001500007c02 */ /* 0x000fee0008000f00 */
.L_x_178:
[----:B--2---:R2:W3:Y:S02]  /*a680*/  SYNCS.PHASECHK.TRANS64.TRYWAIT P0, [R0+URZ+0x68], R9 ;  /* 0x00006809000075a7 */ /* 0x0044e400080011ff */
[----:B---3--:R-:W-:Y:S05]  /*a690*/  @!P0 NANOSLEEP.SYNCS 0x989680 ;  /* 0x009896800000895d */ /* 0x008fea0003900000 */
[----:B------:R-:W3:Y:S02]  /*a6a0*/  @!P0 SYNCS.PHASECHK.TRANS64 P0, [R0+URZ+0x68], R9 ;  /* 0x00006809000085a7 */ /* 0x000ee400080010ff */
[----:B---3--:R-:W-:Y:S05]  /*a6b0*/  @!P0 BRA `(.L_x_178) ;  /* 0xfffffffc00f08947 */ /* 0x008fea000383ffff */
[----:B------:R-:W-:Y:S05]  /*a6c0*/  BRA `(.L_x_179) ;  /* 0xffffffa800d07947 */ /* 0x000fea000383ffff */
.L_x_96:
[----:B------:R-:W-:-:S07]  /*a6d0*/  MOV R0, UR21 ;  /* 0x0000001500007c02 */ /* 0x000fce0008000f00 */
.L_x_180:
[----:B--2---:R2:W4:Y:S02]  /*a6e0*/  SYNCS.PHASECHK.TRANS64.TRYWAIT P0, [R0+URZ+0x50], R3 ;  /* 0x00005003000075a7 */ /* 0x00452400080011ff */
[----:B----4-:R-:W-:Y:S05]  /*a6f0*/  @!P0 NANOSLEEP.SYNCS 0x989680 ;  /* 0x009896800000895d */ /* 0x010fea0003900000 */
[----:B------:R-:W4:Y:S02]  /*a700*/  @!P0 SYNCS.PHASECHK.TRANS64 P0, [R0+URZ+0x50], R3 ;  /* 0x00005003000085a7 */ /* 0x000f2400080010ff */
[----:B----4-:R-:W-:Y:S05]  /*a710*/  @!P0 BRA `(.L_x_180) ;  /* 0xfffffffc00f08947 */ /* 0x010fea000383ffff */
[----:B------:R-:W-:Y:S05]  /*a720*/  BRA `(.L_x_181) ;  /* 0xffffffac005c7947 */ /* 0x000fea000383ffff */
.L_x_97:
[----:B--2---:R-:W-:-:S07]  /*a730*/  MOV R0, UR21 ;  /* 0x0000001500007c02 */ /* 0x004fce0008000f00 */
.L_x_182:
[----:B--2---:R2:W4:Y:S02]  /*a740*/  SYNCS.PHASECHK.TRANS64.TRYWAIT P0, [R0+URZ+0x58], R3 ;  /* 0x00005803000075a7 */ /* 0x00452400080011ff */
[----:B----4-:R-:W-:Y:S05]  /*a750*/  @!P0 NANOSLEEP.SYNCS 0x989680 ;  /* 0x009896800000895d */ /* 0x010fea0003900000 */
[----:B------:R-:W4:Y:S02]  /*a760*/  @!P0 SYNCS.PHASECHK.TRANS64 P0, [R0+URZ+0x58], R3 ;  /* 0x00005803000085a7 */ /* 0x000f2400080010ff */
[----:B----4-:R-:W-:Y:S05]  /*a770*/  @!P0 BRA `(.L_x_182) ;  /* 0xfffffffc00f08947 */ /* 0x010fea000383ffff */
[----:B------:R-:W-:Y:S05]  /*a780*/  BRA `(.L_x_183) ;  /* 0xffffffac004c7947 */ /* 0x000fea000383ffff */
.L_x_98:
[----:B--2---:R-:W-:-:S07]  /*a790*/  MOV R0, UR21 ;  /* 0x0000001500007c02 */ /* 0x004fce0008000f00 */
.L_x_184:
[----:B--2---:R2:W4:Y:S02]  /*a7a0*/  SYNCS.PHASECHK.TRANS64.TRYWAIT P0, [R0+URZ+0x60], R3 ;  /* 0x00006003000075a7 */ /* 0x00452400080011ff */
[----:B----4-:R-:W-:Y:S05]  /*a7b0*/  @!P0 NANOSLEEP.SYNCS 0x989680 ;  /* 0x009896800000895d */ /* 0x010fea0003900000 */
[----:B------:R-:W4:Y:S02]  /*a7c0*/  @!P0 SYNCS.PHASECHK.TRANS64 P0, [R0+URZ+0x60], R3 ;  /* 0x00006003000085a7 */ /* 0x000f2400080010ff */
[----:B----4-:R-:W-:Y:S05]  /*a7d0*/  @!P0 BRA `(.L_x_184) ;  /* 0xfffffffc00f08947 */ /* 0x010fea000383ffff */
[----:B------:R-:W-:Y:S05]  /*a7e0*/  BRA `(.L_x_185) ;  /* 0xffffffac003c7947 */ /* 0x000fea000383ffff */
.L_x_100:
[----:B-1----:R1:W2:Y:S02]  /*a7f0*/  SYNCS.PHASECHK.TRANS64.TRYWAIT P0, [R3+URZ+0x80], R0 ;  /* 0x00008000030075a7 */ /* 0x0022a400080011ff */
[----:B--2---:R-:W-:Y:S05]  /*a800*/  @!P0 NANOSLEEP.SYNCS 0x989680 ;  /* 0x009896800000895d */ /* 0x004fea0003900000 */
[----:B------:R-:W2:Y:S02]  /*a810*/  @!P0 SYNCS.PHASECHK.TRANS64 P0, [R3+URZ+0x80], R0 ;  /* 0x00008000030085a7 */ /* 0x000ea400080010ff */
[----:B--2---:R-:W-:Y:S05]  /*a820*/  @!P0 BRA `(.L_x_100) ;  /* 0xfffffffc00f08947 */ /* 0x004fea000383ffff */
[----:B------:R-:W-:Y:S05]  /*a830*/  BRA `(.L_x_186) ;  /* 0xffffffb000007947 */ /* 0x000fea000383ffff */
.L_x_111:
[----:B--2---:R2:W1:Y:S02]  /*a840*/  SYNCS.PHASECHK.TRANS64.TRYWAIT P1, [R5+URZ+0x30], R2 ;  /* 0x00003002050075a7 */ /* 0x00446400080211ff */
[----:B-1----:R-:W-:Y:S05]  /*a850*/  @!P1 NANOSLEEP.SYNCS 0x989680 ;  /* 0x009896800000995d */ /* 0x002fea0003900000 */
[----:B------:R-:W1:Y:S02]  /*a860*/  @!P1 SYNCS.PHASECHK.TRANS64 P1, [R5+URZ+0x30], R2 ;  /* 0x00003002050095a7 */ /* 0x000e6400080210ff */
[----:B-1----:R-:W-:Y:S05]  /*a870*/  @!P1 BRA `(.L_x_111) ;  /* 0xfffffffc00f09947 */ /* 0x002fea000383ffff */
[----:B------:R-:W-:Y:S05]  /*a880*/  BRA `(.L_x_110) ;  /* 0xffffffbc00747947 */ /* 0x000fea000383ffff */
.L_x_113:
[----:B-1----:R1:W4:Y:S02]  /*a890*/  SYNCS.PHASECHK.TRANS64.TRYWAIT P0, [R90+URZ+0xa0], R7 ;  /* 0x0000a0075a0075a7 */ /* 0x00232400080011ff */
[----:B----4-:R-:W-:Y:S05]  /*a8a0*/  @!P0 NANOSLEEP.SYNCS 0x989680 ;  /* 0x009896800000895d */ /* 0x010fea0003900000 */
[----:B------:R-:W4:Y:S02]  /*a8b0*/  @!P0 SYNCS.PHASECHK.TRANS64 P0, [R90+URZ+0xa0], R7 ;  /* 0x0000a0075a0085a7 */ /* 0x000f2400080010ff */
[----:B----4-:R-:W-:Y:S05]  /*a8c0*/  @!P0 BRA `(.L_x_113) ;  /* 0xfffffffc00f08947 */ /* 0x010fea000383ffff */
[----:B------:R-:W-:Y:S05]  /*a8d0*/  BRA `(.L_x_112) ;  /* 0xffffffbc00c47947 */ /* 0x000fea000383ffff */
.L_x_121:
[----:B---3--:R3:W4:Y:S02]  /*a8e0*/  SYNCS.PHASECHK.TRANS64.TRYWAIT P0, [R103+URZ+0x30], R4 ;  /* 0x00003004670075a7 */ /* 0x00872400080011ff */
[----:B----4-:R-:W-:Y:S05]  /*a8f0*/  @!P0 NANOSLEEP.SYNCS 0x989680 ;  /* 0x009896800000895d */ /* 0x010fea0003900000 */
[----:B------:R-:W4:Y:S02]  /*a900*/  @!P0 SYNCS.PHASECHK.TRANS64 P0, [R103+URZ+0x30], R4 ;  /* 0x00003004670085a7 */ /* 0x000f2400080010ff */
[----:B----4-:R-:W-:Y:S05]  /*a910*/  @!P0 BRA `(.L_x_121) ;  /* 0xfffffffc00f08947 */ /* 0x010fea000383ffff */
[----:B------:R-:W-:Y:S05]  /*a920*/  BRA `(.L_x_120) ;  /* 0xffffffc800cc7947 */ /* 0x000fea000383ffff */
.L_x_129:
[----:B---3--:R3:W4:Y:S02]  /*a930*/  SYNCS.PHASECHK.TRANS64.TRYWAIT P0, [R103+URZ+0x30], R4 ;  /* 0x00003004670075a7 */ /* 0x00872400080011ff */
[----:B----4-:R-:W-:Y:S05]  /*a940*/  @!P0 NANOSLEEP.SYNCS 0x989680 ;  /* 0x009896800000895d */ /* 0x010fea0003900000 */
[----:B------:R-:W4:Y:S02]  /*a950*/  @!P0 SYNCS.PHASECHK.TRANS64 P0, [R103+URZ+0x30], R4 ;  /* 0x00003004670085a7 */ /* 0x000f2400080010ff */
[----:B----4-:R-:W-:Y:S05]  /*a960*/  @!P0 BRA `(.L_x_129) ;  /* 0xfffffffc00f08947 */ /* 0x010fea000383ffff */
[----:B------:R-:W-:Y:S05]  /*a970*/  BRA `(.L_x_128) ;  /* 0xffffffd8001c7947 */ /* 0x000fea000383ffff */
.L_x_137:
[----:B---3--:R3:W4:Y:S02]  /*a980*/  SYNCS.PHASECHK.TRANS64.TRYWAIT P0, [R102+URZ+0x30], R3 ;  /* 0x00003003660075a7 */ /* 0x00872400080011ff */
[----:B----4-:R-:W-:Y:S05]  /*a990*/  @!P0 NANOSLEEP.SYNCS 0x989680 ;  /* 0x009896800000895d */ /* 0x010fea0003900000 */
[----:B------:R-:W4:Y:S02]  /*a9a0*/  @!P0 SYNCS.PHASECHK.TRANS64 P0, [R102+URZ+0x30], R3 ;  /* 0x00003003660085a7 */ /* 0x000f2400080010ff */
[----:B----4-:R-:W-:Y:S05]  /*a9b0*/  @!P0 BRA `(.L_x_137) ;  /* 0xfffffffc00f08947 */ /* 0x010fea000383ffff */
[----:B------:R-:W-:Y:S05]  /*a9c0*/  BRA `(.L_x_136) ;  /* 0xffffffe400747947 */ /* 0x000fea000383ffff */
        .weak           $__internal_0_$__cuda_sm10x_tcgen05_guardrail_trap_col_being_dealloced_not_returned_by_alloc
        .type           $__internal_0_$__cuda_sm10x_tcgen05_guardrail_trap_col_being_dealloced_not_returned_by_alloc,@function
        .size           $__internal_0_$__cuda_sm10x_tcgen05_guardrail_trap_col_being_dealloced_not_returned_by_alloc,($__internal_1_$__cuda_sm10x_tcgen05_guardrail_trap_phase_invalid_during_alloc - $__internal_0_$__cuda_sm10x_tcgen05_guardrail_trap_col_being_dealloced_not_returned_by_alloc)
$__internal_0_$__cuda_sm10x_tcgen05_guardrail_trap_col_being_dealloced_not_returned_by_alloc:
[----:B------:R-:W-:Y:S05]  /*a9d0*/  BPT.TRAP 0x1 ;  /* 0x000000040000795c */ /* 0x000fea0000300000 */
[----:B------:R-:W-:-:S04]  /*a9e0*/  HFMA2 R3, -RZ, RZ, 0, 0 ;  /* 0x00000000ff037431 */ /* 0x000fc800000001ff */
[----:B------:R-:W-:Y:S05]  /*a9f0*/  RET.REL.NODEC R2 `(_ZN7cutlass13device_kernelINS_4gemm6kernel13GemmUniversalIN4cute5tupleIJiiiiEEENS1_10collective13CollectiveMmaINS1_35MainloopSm100TmaUmmaWarpSpecializedILi3ELi2ELi4ENS5_IJNS4_1CILi2EEESB_NSA_ILi1EEEEEEEENS5_IJNSA_ILi128EEENSA_ILi256EEENSA_ILi64EEEEEENS_12float_e4m3_tENS5_IJlSC_lEEESJ_SK_NS4_8TiledMMAINS4_8MMA_AtomIJNS4_10MMA_TraitsINS4_25SM100_MMA_F8F6F4_2x1SM_SSEJSJ_SJ_fSF_SG_NS4_17integral_constantINS4_4UMMA5MajorELSR_0EEESS_NSP_INSQ_7ScaleInELST_0EEESU_EEEEEENS4_6LayoutINS5_IJSC_SC_SC_EEENS5_IJNSA_ILi0EEESZ_SZ_EEEEENS5_IJNS4_10UnderscoreES12_S12_EEEEENS4_28SM100_TMA_2SM_LOAD_MULTICASTENS4_14ComposedLayoutINS4_7SwizzleILi2ELi4ELi3EEENS4_18smem_ptr_flag_bitsILi8EEENSX_INS5_IJNSA_ILi8EEESH_EEENS5_IJSH_SC_EEEEEEEvNS4_8identityENS4_18SM100_TMA_2SM_LOADES1F_vS1G_EENS_8epilogue10collective18CollectiveEpilogueINS1J_23Sm100TmaWarpSpecializedILi4ELi2ELi32ELb0ELb0EEEJNS5_IJSH_SG_SH_EEENS5_IJNSX_ISH_SC_EENSX_INS5_IJNSA_ILi32EEESB_EEENS5_IJSC_SF_EEEEEEEESJ_SK_SJ_SK_NS1J_6fusion15FusionCallbacksIS1N_NS1V_17LinearCombinationISJ_fSJ_fLNS_15FloatRoundStyleE2EEES1O_S1U_JEEENS4_5SM1004TMEM4LOAD26SM100_TMEM_LOAD_32dp32b32xENS4_13SM90_TMA_LOADENS16_INS17_ILi1ELi4ELi3EEES1A_NSX_INS5_IJS1B_S1Q_EEENS5_IJS1Q_SC_EEEEEEENS4_39AutoVectorizingCopyWithAssumedAlignmentILi128EEENS4_14SM90_TMA_STOREES2A_S2C_S2C_EEEvvEEEEvNT_6ParamsE) ;  /* 0xffffff5402807950 */ /* 0x000fea0003c3ffff */
        .weak           $__internal_1_$__cuda_sm10x_tcgen05_guardrail_trap_phase_invalid_during_alloc
        .type           $__internal_1_$__cuda_sm10x_tcgen05_guardrail_trap_phase_invalid_during_alloc,@function
        .size           $__internal_1_$__cuda_sm10x_tcgen05_guardrail_trap_phase_invalid_during_alloc,($__internal_2_$__cuda_sm10x_tcgen05_guardrail_trap_unallocated_columns_being_dealloced - $__internal_1_$__cuda_sm10x_tcgen05_guardrail_trap_phase_invalid_during_alloc)
$__internal_1_$__cuda_sm10x_tcgen05_guardrail_trap_phase_invalid_during_alloc:
[----:B------:R-:W-:Y:S05]  /*aa00*/  BPT.TRAP 0x1 ;  /* 0x000000040000795c */ /* 0x000fea0000300000 */
[----:B------:R-:W-:-:S04]  /*aa10*/  MOV R5, 0x0 ;  /* 0x0000000000057802 */ /* 0x000fc80000000f00 */
[----:B------:R-:W-:Y:S05]  /*aa20*/  RET.REL.NODEC R4 `(_ZN7cutlass13device_kernelINS_4gemm6kernel13GemmUniversalIN4cute5tupleIJiiiiEEENS1_10collective13CollectiveMmaINS1_35MainloopSm100TmaUmmaWarpSpecializedILi3ELi2ELi4ENS5_IJNS4_1CILi2EEESB_NSA_ILi1EEEEEEEENS5_IJNSA_ILi128EEENSA_ILi256EEENSA_ILi64EEEEEENS_12float_e4m3_tENS5_IJlSC_lEEESJ_SK_NS4_8TiledMMAINS4_8MMA_AtomIJNS4_10MMA_TraitsINS4_25SM100_MMA_F8F6F4_2x1SM_SSEJSJ_SJ_fSF_SG_NS4_17integral_constantINS4_4UMMA5MajorELSR_0EEESS_NSP_INSQ_7ScaleInELST_0EEESU_EEEEEENS4_6LayoutINS5_IJSC_SC_SC_EEENS5_IJNSA_ILi0EEESZ_SZ_EEEEENS5_IJNS4_10UnderscoreES12_S12_EEEEENS4_28SM100_TMA_2SM_LOAD_MULTICASTENS4_14ComposedLayoutINS4_7SwizzleILi2ELi4ELi3EEENS4_18smem_ptr_flag_bitsILi8EEENSX_INS5_IJNSA_ILi8EEESH_EEENS5_IJSH_SC_EEEEEEEvNS4_8identityENS4_18SM100_TMA_2SM_LOADES1F_vS1G_EENS_8epilogue10collective18CollectiveEpilogueINS1J_23Sm100TmaWarpSpecializedILi4ELi2ELi32ELb0ELb0EEEJNS5_IJSH_SG_SH_EEENS5_IJNSX_ISH_SC_EENSX_INS5_IJNSA_ILi32EEESB_EEENS5_IJSC_SF_EEEEEEEESJ_SK_SJ_SK_NS1J_6fusion15FusionCallbacksIS1N_NS1V_17LinearCombinationISJ_fSJ_fLNS_15FloatRoundStyleE2EEES1O_S1U_JEEENS4_5SM1004TMEM4LOAD26SM100_TMEM_LOAD_32dp32b32xENS4_13SM90_TMA_LOADENS16_INS17_ILi1ELi4ELi3EEES1A_NSX_INS5_IJS1B_S1Q_EEENS5_IJS1Q_SC_EEEEEEENS4_39AutoVectorizingCopyWithAssumedAlignmentILi128EEENS4_14SM90_TMA_STOREES2A_S2C_S2C_EEEvvEEEEvNT_6ParamsE) ;  /* 0xffffff5404747950 */ /* 0x000fea0003c3ffff */
        .weak           $__internal_2_$__cuda_sm10x_tcgen05_guardrail_trap_unallocated_columns_being_dealloced
        .type           $__internal_2_$__cuda_sm10x_tcgen05_guardrail_trap_unallocated_columns_being_dealloced,@function
        .size           $__internal_2_$__cuda_sm10x_tcgen05_guardrail_trap_unallocated_columns_being_dealloced,(.L_x_188 - $__internal_2_$__cuda_sm10x_tcgen05_guardrail_trap_unallocated_columns_being_dealloced)
$__internal_2_$__cuda_sm10x_tcgen05_guardrail_trap_unallocated_columns_being_dealloced:
[----:B------:R-:W-:Y:S05]  /*aa30*/  BPT.TRAP 0x1 ;  /* 0x000000040000795c */ /* 0x000fea0000300000 */
[----:B------:R-:W-:-:S04]  /*aa40*/  HFMA2 R3, -RZ, RZ, 0, 0 ;  /* 0x00000000ff037431 */ /* 0x000fc800000001ff */
[----:B------:R-:W-:Y:S05]  /*aa50*/  RET.REL.NODEC R2 `(_ZN7cutlass13device_kernelINS_4gemm6kernel13GemmUniversalIN4cute5tupleIJiiiiEEENS1_10collective13CollectiveMmaINS1_35MainloopSm100TmaUmmaWarpSpecializedILi3ELi2ELi4ENS5_IJNS4_1CILi2EEESB_NSA_ILi1EEEEEEEENS5_IJNSA_ILi128EEENSA_ILi256EEENSA_ILi64EEEEEENS_12float_e4m3_tENS5_IJlSC_lEEESJ_SK_NS4_8TiledMMAINS4_8MMA_AtomIJNS4_10MMA_TraitsINS4_25SM100_MMA_F8F6F4_2x1SM_SSEJSJ_SJ_fSF_SG_NS4_17integral_constantINS4_4UMMA5MajorELSR_0EEESS_NSP_INSQ_7ScaleInELST_0EEESU_EEEEEENS4_6LayoutINS5_IJSC_SC_SC_EEENS5_IJNSA_ILi0EEESZ_SZ_EEEEENS5_IJNS4_10UnderscoreES12_S12_EEEEENS4_28SM100_TMA_2SM_LOAD_MULTICASTENS4_14ComposedLayoutINS4_7SwizzleILi2ELi4ELi3EEENS4_18smem_ptr_flag_bitsILi8EEENSX_INS5_IJNSA_ILi8EEESH_EEENS5_IJSH_SC_EEEEEEEvNS4_8identityENS4_18SM100_TMA_2SM_LOADES1F_vS1G_EENS_8epilogue10collective18CollectiveEpilogueINS1J_23Sm100TmaWarpSpecializedILi4ELi2ELi32ELb0ELb0EEEJNS5_IJSH_SG_SH_EEENS5_IJNSX_ISH_SC_EENSX_INS5_IJNSA_ILi32EEESB_EEENS5_IJSC_SF_EEEEEEEESJ_SK_SJ_SK_NS1J_6fusion15FusionCallbacksIS1N_NS1V_17LinearCombinationISJ_fSJ_fLNS_15FloatRoundStyleE2EEES1O_S1U_JEEENS4_5SM1004TMEM4LOAD26SM100_TMEM_LOAD_32dp32b32xENS4_13SM90_TMA_LOADENS16_INS17_ILi1ELi4ELi3EEES1A_NSX_INS5_IJS1B_S1Q_EEENS5_IJS1Q_SC_EEEEEEENS4_39AutoVectorizingCopyWithAssumedAlignmentILi128EEENS4_14SM90_TMA_STOREES2A_S2C_S2C_EEEvvEEEEvNT_6ParamsE) ;  /* 0xffffff5402687950 */ /* 0x000fea0003c3ffff */
.L_x_187:
[----:B------:R-:W-:-:S00]  /*aa60*/  BRA `(.L_x_187) ;  /* 0xfffffffc00fc7947 */ /* 0x000fc0000383ffff */
[----:B------:R-:W-:-:S00]  /*aa70*/  NOP ;  /* 0x0000000000007918 */ /* 0x000fc00000000000 */
        /* <DEDUP_REMOVED lines=8> */
.L_x_188:


//--------------------- .nv.global.init           --------------------------
	.section	.nv.global.init,"aw",@progbits
.nv.global.init:
	.type		$str$27,@object
	.size		$str$27,($str$28 - $str$27)
$str$27:
        /*0000*/ 	.byte	0x28, 0x61, 0x64, 0x64, 0x72, 0x65, 0x73, 0x73, 0x20, 0x26, 0x20, 0x6d, 0x61, 0x73, 0x6b, 0x29
        /*0010*/ 	.byte	0x20, 0x3d, 0x3d, 0x20, 0x30, 0x00
	.type		$str$28,@object
	.size		$str$28,($str$26 - $str$28)
$str$28:
        /*0016*/ 	.byte	0x2f, 0x74, 0x6d, 0x70, 0x2f, 0x63, 0x75, 0x74, 0x6c, 0x61, 0x73, 0x73, 0x5f, 0x73, 0x77, 0x65
        /*0026*/ 	.byte	0x65, 0x70, 0x5f, 0x73, 0x72, 0x63, 0x2f, 0x69, 0x6e, 0x63, 0x6c, 0x75, 0x64, 0x65, 0x2f, 0x63
        /*0036*/ 	.byte	0x75, 0x74, 0x65, 0x2f, 0x70, 0x6f, 0x69, 0x6e, 0x74, 0x65, 0x72, 0x5f, 0x66, 0x6c, 0x61, 0x67
        /*0046*/ 	.byte	0x67, 0x65, 0x64, 0x2e, 0x68, 0x70, 0x70, 0x00
	.type		$str$26,@object
	.size		$str$26,($str$25 - $str$26)
$str$26:
        /*004e*/ 	.byte	0x2f, 0x74, 0x6d, 0x70, 0x2f, 0x63, 0x75, 0x74, 0x6c, 0x61, 0x73, 0x73, 0x5f, 0x73, 0x77, 0x65
        /*005e*/ 	.byte	0x65, 0x70, 0x5f, 0x73, 0x72, 0x63, 0x2f, 0x69, 0x6e, 0x63, 0x6c, 0x75, 0x64, 0x65, 0x2f, 0x63
        /*006e*/ 	.byte	0x75, 0x74, 0x65, 0x2f, 0x61, 0x74, 0x6f, 0x6d, 0x2f, 0x63, 0x6f, 0x70, 0x79, 0x5f, 0x74, 0x72
        /*007e*/ 	.byte	0x61, 0x69, 0x74, 0x73, 0x5f, 0x73, 0x6d, 0x31, 0x30, 0x30, 0x2e, 0x68, 0x70, 0x70, 0x00
	.type		$str$25,@object
	.size		$str$25,(__unnamed_1 - $str$25)
$str$25:
        /*008d*/ 	.byte	0x28, 0x28, 0x75, 0x69, 0x6e, 0x74, 0x33, 0x32, 0x5f, 0x74, 0x28, 0x74, 0x68, 0x72, 0x65, 0x61
        /*009d*/ 	.byte	0x64, 0x49, 0x64, 0x78, 0x2e, 0x78, 0x29, 0x20, 0x2f, 0x20, 0x33, 0x32, 0x29, 0x20, 0x25, 0x20
        /*00ad*/ 	.byte	0x34, 0x29, 0x20, 0x3d, 0x3d, 0x20, 0x28, 0x28, 0x28, 0x74, 0x6d, 0x65, 0x6d, 0x5f, 0x61, 0x64
        /*00bd*/ 	.byte	0x64, 0x72, 0x20, 0x3e, 0x3e, 0x20, 0x31, 0x36, 0x29, 0x20, 0x2f, 0x20, 0x33, 0x32, 0x29, 0x20
        /*00cd*/ 	.byte	0x25, 0x20, 0x34, 0x29, 0x00
	.type		__unnamed_1,@object
	.size		__unnamed_1,(__unnamed_2 - __unnamed_1)
__unnamed_1:
        /*00d2*/ 	.byte	0x61, 0x75, 0x74, 0x6f, 0x20, 0x63, 0x75, 0x74, 0x65, 0x3a, 0x3a, 0x61, 0x73, 0x5f, 0x70, 0x6f
        /* <DEDUP_REMOVED lines=24> */
        /*0262*/ 	.byte	0x3a, 0x3a, 0x43, 0x3c, 0x34, 0x30, 0x39, 0x36, 0x3e, 0x3e, 0x3e, 0x3e, 0x5d, 0x00
	.type		__unnamed_2,@object
	.size		__unnamed_2,(__unnamed_3 - __unnamed_2)
__unnamed_2:
        /* <DEDUP_REMOVED lines=26> */
	.type		__unnamed_3,@object
	.size		__unnamed_3,(.L_3 - __unnamed_3)
__unnamed_3:
        /* <DEDUP_REMOVED lines=40> */
        /*068e*/ 	.byte	0x74, 0x65, 0x3a, 0x3a, 0x43, 0x3c, 0x30, 0x3e, 0x3e, 0x3e, 0x3e, 0x5d, 0x00
.L_3:


//--------------------- .nv.shared._ZN7cutlass13device_kernelINS_4gemm6kernel13GemmUniversalIN4cute5tupleIJiiiiEEENS1_10collective13CollectiveMmaINS1_35MainloopSm100TmaUmmaWarpSpecializedILi3ELi2ELi4ENS5_IJNS4_1CILi2EEESB_NSA_ILi1EEEEEEEENS5_IJNSA_ILi128EEENSA_ILi256EEENSA_ILi64EEEEEENS_12float_e4m3_tENS5_IJlSC_lEEESJ_SK_NS4_8TiledMMAINS4_8MMA_AtomIJNS4_10MMA_TraitsINS4_25SM100_MMA_F8F6F4_2x1SM_SSEJSJ_SJ_fSF_SG_NS4_17integral_constantINS4_4UMMA5MajorELSR_0EEESS_NSP_INSQ_7ScaleInELST_0EEESU_EEEEEENS4_6LayoutINS5_IJSC_SC_SC_EEENS5_IJNSA_ILi0EEESZ_SZ_EEEEENS5_IJNS4_10UnderscoreES12_S12_EEEEENS4_28SM100_TMA_2SM_LOAD_MULTICASTENS4_14ComposedLayoutINS4_7SwizzleILi2ELi4ELi3EEENS4_18smem_ptr_flag_bitsILi8EEENSX_INS5_IJNSA_ILi8EEESH_EEENS5_IJSH_SC_EEEEEEEvNS4_8identityENS4_18SM100_TMA_2SM_LOADES1F_vS1G_EENS_8epilogue10collective18CollectiveEpilogueINS1J_23Sm100TmaWarpSpecializedILi4ELi2ELi32ELb0ELb0EEEJNS5_IJSH_SG_SH_EEENS5_IJNSX_ISH_SC_EENSX_INS5_IJNSA_ILi32EEESB_EEENS5_IJSC_SF_EEEEEEEESJ_SK_SJ_SK_NS1J_6fusion15FusionCallbacksIS1N_NS1V_17LinearCombinationISJ_fSJ_fLNS_15FloatRoundStyleE2EEES1O_S1U_JEEENS4_5SM1004TMEM4LOAD26SM100_TMEM_LOAD_32dp32b32xENS4_13SM90_TMA_LOADENS16_INS17_ILi1ELi4ELi3EEES1A_NSX_INS5_IJS1B_S1Q_EEENS5_IJS1Q_SC_EEEEEEENS4_39AutoVectorizingCopyWithAssumedAlignmentILi128EEENS4_14SM90_TMA_STOREES2A_S2C_S2C_EEEvvEEEEvNT_6ParamsE --------------------------
	.section	.nv.shared._ZN7cutlass13device_kernelINS_4gemm6kernel13GemmUniversalIN4cute5tupleIJiiiiEEENS1_10collective13CollectiveMmaINS1_35MainloopSm100TmaUmmaWarpSpecializedILi3ELi2ELi4ENS5_IJNS4_1CILi2EEESB_NSA_ILi1EEEEEEEENS5_IJNSA_ILi128EEENSA_ILi256EEENSA_ILi64EEEEEENS_12float_e4m3_tENS5_IJlSC_lEEESJ_SK_NS4_8TiledMMAINS4_8MMA_AtomIJNS4_10MMA_TraitsINS4_25SM100_MMA_F8F6F4_2x1SM_SSEJSJ_SJ_fSF_SG_NS4_17integral_constantINS4_4UMMA5MajorELSR_0EEESS_NSP_INSQ_7ScaleInELST_0EEESU_EEEEEENS4_6LayoutINS5_IJSC_SC_SC_EEENS5_IJNSA_ILi0EEESZ_SZ_EEEEENS5_IJNS4_10UnderscoreES12_S12_EEEEENS4_28SM100_TMA_2SM_LOAD_MULTICASTENS4_14ComposedLayoutINS4_7SwizzleILi2ELi4ELi3EEENS4_18smem_ptr_flag_bitsILi8EEENSX_INS5_IJNSA_ILi8EEESH_EEENS5_IJSH_SC_EEEEEEEvNS4_8identityENS4_18SM100_TMA_2SM_LOADES1F_vS1G_EENS_8epilogue10collective18CollectiveEpilogueINS1J_23Sm100TmaWarpSpecializedILi4ELi2ELi32ELb0ELb0EEEJNS5_IJSH_SG_SH_EEENS5_IJNSX_ISH_SC_EENSX_INS5_IJNSA_ILi32EEESB_EEENS5_IJSC_SF_EEEEEEEESJ_SK_SJ_SK_NS1J_6fusion15FusionCallbacksIS1N_NS1V_17LinearCombinationISJ_fSJ_fLNS_15FloatRoundStyleE2EEES1O_S1U_JEEENS4_5SM1004TMEM4LOAD26SM100_TMEM_LOAD_32dp32b32xENS4_13SM90_TMA_LOADENS16_INS17_ILi1ELi4ELi3EEES1A_NSX_INS5_IJS1B_S1Q_EEENS5_IJS1Q_SC_EEEEEEENS4_39AutoVectorizingCopyWithAssumedAlignmentILi128EEENS4_14SM90_TMA_STOREES2A_S2C_S2C_EEEvvEEEEvNT_6ParamsE,"aw",@nobits
	.sectionflags	@""
	.align	16
	.zero		1024


//--------------------- .nv.shared.reserved.0     --------------------------
	.section	.nv.shared.reserved.0,"aw",@nobits
	.weak		__nv_reservedSMEM_offset_0_alias
	.size		__nv_reservedSMEM_offset_0_alias, 0, 64
	.other		__nv_reservedSMEM_offset_0_alias,@"STO_CUDA_RESERVED_SHARED STV_DEFAULT"
__nv_reservedSMEM_offset_0_alias:
	.zero		0
.nv.shared.reserved.0:
	.zero		64
	.weak		__nv_reservedSMEM_tcgen05_partition
	.type		__nv_reservedSMEM_tcgen05_partition,@object
	.size		__nv_reservedSMEM_tcgen05_partition,(.L_0 - __nv_reservedSMEM_tcgen05_partition)
__nv_reservedSMEM_tcgen05_partition:
	.zero		32
.L_0:


//--------------------- .nv.global                --------------------------
	.section	.nv.global,"aw",@nobits
.nv.global:
	.type		_ZN39_INTERNAL_4e723818_4_k_cu_729d1f1b_86854cute1_E,@object
	.size		_ZN39_INTERNAL_4e723818_4_k_cu_729d1f1b_86854cute1_E,(_ZN39_INTERNAL_4e723818_4_k_cu_729d1f1b_86854cuda3std3__45__cpo6cbeginE - _ZN39_INTERNAL_4e723818_4_k_cu_729d1f1b_86854cute1_E)
_ZN39_INTERNAL_4e723818_4_k_cu_729d1f1b_86854cute1_E:
	.zero		1
	.type		_ZN39_INTERNAL_4e723818_4_k_cu_729d1f1b_86854cuda3std3__45__cpo6cbeginE,@object
	.size		_ZN39_INTERNAL_4e723818_4_k_cu_729d1f1b_86854cuda3std3__45__cpo6cbeginE,(_ZN39_INTERNAL_4e723818_4_k_cu_729d1f1b_86854cuda3std3__48in_placeE - _ZN39_INTERNAL_4e723818_4_k_cu_729d1f1b_86854cuda3std3__45__cpo6cbeginE)
_ZN39_INTERNAL_4e723818_4_k_cu_729d1f1b_86854cuda3std3__45__cpo6cbeginE:
	.zero		1
	.type		_ZN39_INTERNAL_4e723818_4_k_cu_729d1f1b_86854cuda3std3__48in_placeE,@object
	.size		_ZN39_INTERNAL_4e723818_4_k_cu_729d1f1b_86854cuda3std3__48in_placeE,(_ZN39_INTERNAL_4e723818_4_k_cu_729d1f1b_86854cuda3std6ranges3__45__cpo9iter_moveE - _ZN39_INTERNAL_4e723818_4_k_cu_729d1f1b_86854cuda3std3__48in_placeE)
_ZN39_INTERNAL_4e723818_4_k_cu_729d1f1b_86854cuda3std3__48in_placeE:
	.zero		1
	.type		_ZN39_INTERNAL_4e723818_4_k_cu_729d1f1b_86854cuda3std6ranges3__45__cpo9iter_moveE,@object
	.size		_ZN39_INTERNAL_4e723818_4_k_cu_729d1f1b_86854cuda3std6ranges3__45__cpo9iter_moveE,(_ZN39_INTERNAL_4e723818_4_k_cu_729d1f1b_86854cuda3std3__45__cpo5beginE - _ZN39_INTERNAL_4e723818_4_k_cu_729d1f1b_86854cuda3std6ranges3__45__cpo9iter_moveE)
_ZN39_INTERNAL_4e723818_4_k_cu_729d1f1b_86854cuda3std6ranges3__45__cpo9iter_moveE:
	.zero		1
	.type		_ZN39_INTERNAL_4e723818_4_k_cu_729d1f1b_86854cuda3std3__45__cpo5beginE,@object
	.size		_ZN39_INTERNAL_4e723818_4_k_cu_729d1f1b_86854cuda3std3__45__cpo5beginE,(_ZN39_INTERNAL_4e723818_4_k_cu_729d1f1b_86854cuda3std3__441_GLOBAL__N__4e723818_4_k_cu_729d1f1b_86856ignoreE - _ZN39_INTERNAL_4e723818_4_k_cu_729d1f1b_86854cuda3std3__45__cpo5beginE)
_ZN39_INTERNAL_4e723818_4_k_cu_729d1f1b_86854cuda3std3__45__cpo5beginE:
	.zero		1
	.type		_ZN39_INTERNAL_4e723818_4_k_cu_729d1f1b_86854cuda3std3__441_GLOBAL__N__4e723818_4_k_cu_729d1f1b_86856ignoreE,@object
	.size		_ZN39_INTERNAL_4e723818_4_k_cu_729d1f1b_86854cuda3std3__441_GLOBAL__N__4e723818_4_k_cu_729d1f1b_86856ignoreE,(_ZN39_INTERNAL_4e723818_4_k_cu_729d1f1b_86854cute7productE - _ZN39_INTERNAL_4e723818_4_k_cu_729d1f1b_86854cuda3std3__441_GLOBAL__N__4e723818_4_k_cu_729d1f1b_86856ignoreE)
_ZN39_INTERNAL_4e723818_4_k_cu_729d1f1b_86854cuda3std3__441_GLOBAL__N__4e723818_4_k_cu_729d1f1b_86856ignoreE:
	.zero		1
	.type		_ZN39_INTERNAL_4e723818_4_k_cu_729d1f1b_86854cute7productE,@object
	.size		_ZN39_INTERNAL_4e723818_4_k_cu_729d1f1b_86854cute7productE,(_ZN39_INTERNAL_4e723818_4_k_cu_729d1f1b_86854cuda3std3__45__cpo3endE - _ZN39_INTERNAL_4e723818_4_k_cu_729d1f1b_86854cute7productE)
_ZN39_INTERNAL_4e723818_4_k_cu_729d1f1b_86854cute7productE:
	.zero		1
	.type		_ZN39_INTERNAL_4e723818_4_k_cu_729d1f1b_86854cuda3std3__45__cpo3endE,@object
	.size		_ZN39_INTERNAL_4e723818_4_k_cu_729d1f1b_86854cuda3std3__45__cpo3endE,(_ZN39_INTERNAL_4e723818_4_k_cu_729d1f1b_86854cuda3std3__419piecewise_constructE - _ZN39_INTERNAL_4e723818_4_k_cu_729d1f1b_86854cuda3std3__45__cpo3endE)
_ZN39_INTERNAL_4e723818_4_k_cu_729d1f1b_86854cuda3std3__45__cpo3endE:
	.zero		1
	.type		_ZN39_INTERNAL_4e723818_4_k_cu_729d1f1b_86854cuda3std3__419piecewise_constructE,@object
	.size		_ZN39_INTERNAL_4e723818_4_k_cu_729d1f1b_86854cuda3std3__419piecewise_constructE,(_ZN39_INTERNAL_4e723818_4_k_cu_729d1f1b_86854cuda3std3__45__cpo4cendE - _ZN39_INTERNAL_4e723818_4_k_cu_729d1f1b_86854cuda3std3__419piecewise_constructE)
_ZN39_INTERNAL_4e723818_4_k_cu_729d1f1b_86854cuda3std3__419piecewise_constructE:
	.zero		1
	.type		_ZN39_INTERNAL_4e723818_4_k_cu_729d1f1b_86854cuda3std3__45__cpo4cendE,@object
	.size		_ZN39_INTERNAL_4e723818_4_k_cu_729d1f1b_86854cuda3std3__45__cpo4cendE,(_ZN39_INTERNAL_4e723818_4_k_cu_729d1f1b_86854cuda3std6ranges3__45__cpo4swapE - _ZN39_INTERNAL_4e723818_4_k_cu_729d1f1b_86854cuda3std3__45__cpo4cendE)
_ZN39_INTERNAL_4e723818_4_k_cu_729d1f1b_86854cuda3std3__45__cpo4cendE:
	.zero		1
	.type		_ZN39_INTERNAL_4e723818_4_k_cu_729d1f1b_86854cuda3std6ranges3__45__cpo4swapE,@object
	.size		_ZN39_INTERNAL_4e723818_4_k_cu_729d1f1b_86854cuda3std6ranges3__45__cpo4swapE,(.L_11 - _ZN39_INTERNAL_4e723818_4_k_cu_729d1f1b_86854cuda3std6ranges3__45__cpo4swapE)
_ZN39_INTERNAL_4e723818_4_k_cu_729d1f1b_86854cuda3std6ranges3__45__cpo4swapE:
	.zero		1
.L_11:


//--------------------- .nv.constant0._ZN7cutlass13device_kernelINS_4gemm6kernel13GemmUniversalIN4cute5tupleIJiiiiEEENS1_10collective13CollectiveMmaINS1_35MainloopSm100TmaUmmaWarpSpecializedILi3ELi2ELi4ENS5_IJNS4_1CILi2EEESB_NSA_ILi1EEEEEEEENS5_IJNSA_ILi128EEENSA_ILi256EEENSA_ILi64EEEEEENS_12float_e4m3_tENS5_IJlSC_lEEESJ_SK_NS4_8TiledMMAINS4_8MMA_AtomIJNS4_10MMA_TraitsINS4_25SM100_MMA_F8F6F4_2x1SM_SSEJSJ_SJ_fSF_SG_NS4_17integral_constantINS4_4UMMA5MajorELSR_0EEESS_NSP_INSQ_7ScaleInELST_0EEESU_EEEEEENS4_6LayoutINS5_IJSC_SC_SC_EEENS5_IJNSA_ILi0EEESZ_SZ_EEEEENS5_IJNS4_10UnderscoreES12_S12_EEEEENS4_28SM100_TMA_2SM_LOAD_MULTICASTENS4_14ComposedLayoutINS4_7SwizzleILi2ELi4ELi3EEENS4_18smem_ptr_flag_bitsILi8EEENSX_INS5_IJNSA_ILi8EEESH_EEENS5_IJSH_SC_EEEEEEEvNS4_8identityENS4_18SM100_TMA_2SM_LOADES1F_vS1G_EENS_8epilogue10collective18CollectiveEpilogueINS1J_23Sm100TmaWarpSpecializedILi4ELi2ELi32ELb0ELb0EEEJNS5_IJSH_SG_SH_EEENS5_IJNSX_ISH_SC_EENSX_INS5_IJNSA_ILi32EEESB_EEENS5_IJSC_SF_EEEEEEEESJ_SK_SJ_SK_NS1J_6fusion15FusionCallbacksIS1N_NS1V_17LinearCombinationISJ_fSJ_fLNS_15FloatRoundStyleE2EEES1O_S1U_JEEENS4_5SM1004TMEM4LOAD26SM100_TMEM_LOAD_32dp32b32xENS4_13SM90_TMA_LOADENS16_INS17_ILi1ELi4ELi3EEES1A_NSX_INS5_IJS1B_S1Q_EEENS5_IJS1Q_SC_EEEEEEENS4_39AutoVectorizingCopyWithAssumedAlignmentILi128EEENS4_14SM90_TMA_STOREES2A_S2C_S2C_EEEvvEEEEvNT_6ParamsE --------------------------
	.section	.nv.constant0._ZN7cutlass13device_kernelINS_4gemm6kernel13GemmUniversalIN4cute5tupleIJiiiiEEENS1_10collective13CollectiveMmaINS1_35MainloopSm100TmaUmmaWarpSpecializedILi3ELi2ELi4ENS5_IJNS4_1CILi2EEESB_NSA_ILi1EEEEEEEENS5_IJNSA_ILi128EEENSA_ILi256EEENSA_ILi64EEEEEENS_12float_e4m3_tENS5_IJlSC_lEEESJ_SK_NS4_8TiledMMAINS4_8MMA_AtomIJNS4_10MMA_TraitsINS4_25SM100_MMA_F8F6F4_2x1SM_SSEJSJ_SJ_fSF_SG_NS4_17integral_constantINS4_4UMMA5MajorELSR_0EEESS_NSP_INSQ_7ScaleInELST_0EEESU_EEEEEENS4_6LayoutINS5_IJSC_SC_SC_EEENS5_IJNSA_ILi0EEESZ_SZ_EEEEENS5_IJNS4_10UnderscoreES12_S12_EEEEENS4_28SM100_TMA_2SM_LOAD_MULTICASTENS4_14ComposedLayoutINS4_7SwizzleILi2ELi4ELi3EEENS4_18smem_ptr_flag_bitsILi8EEENSX_INS5_IJNSA_ILi8EEESH_EEENS5_IJSH_SC_EEEEEEEvNS4_8identityENS4_18SM100_TMA_2SM_LOADES1F_vS1G_EENS_8epilogue10collective18CollectiveEpilogueINS1J_23Sm100TmaWarpSpecializedILi4ELi2ELi32ELb0ELb0EEEJNS5_IJSH_SG_SH_EEENS5_IJNSX_ISH_SC_EENSX_INS5_IJNSA_ILi32EEESB_EEENS5_IJSC_SF_EEEEEEEESJ_SK_SJ_SK_NS1J_6fusion15FusionCallbacksIS1N_NS1V_17LinearCombinationISJ_fSJ_fLNS_15FloatRoundStyleE2EEES1O_S1U_JEEENS4_5SM1004TMEM4LOAD26SM100_TMEM_LOAD_32dp32b32xENS4_13SM90_TMA_LOADENS16_INS17_ILi1ELi4ELi3EEES1A_NSX_INS5_IJS1B_S1Q_EEENS5_IJS1Q_SC_EEEEEEENS4_39AutoVectorizingCopyWithAssumedAlignmentILi128EEENS4_14SM90_TMA_STOREES2A_S2C_S2C_EEEvvEEEEvNT_6ParamsE,"a",@progbits
	.sectionflags	@""
	.align	4
.nv.constant0._ZN7cutlass13device_kernelINS_4gemm6kernel13GemmUniversalIN4cute5tupleIJiiiiEEENS1_10collective13CollectiveMmaINS1_35MainloopSm100TmaUmmaWarpSpecializedILi3ELi2ELi4ENS5_IJNS4_1CILi2EEESB_NSA_ILi1EEEEEEEENS5_IJNSA_ILi128EEENSA_ILi256EEENSA_ILi64EEEEEENS_12float_e4m3_tENS5_IJlSC_lEEESJ_SK_NS4_8TiledMMAINS4_8MMA_AtomIJNS4_10MMA_TraitsINS4_25SM100_MMA_F8F6F4_2x1SM_SSEJSJ_SJ_fSF_SG_NS4_17integral_constantINS4_4UMMA5MajorELSR_0EEESS_NSP_INSQ_7ScaleInELST_0EEESU_EEEEEENS4_6LayoutINS5_IJSC_SC_SC_EEENS5_IJNSA_ILi0EEESZ_SZ_EEEEENS5_IJNS4_10UnderscoreES12_S12_EEEEENS4_28SM100_TMA_2SM_LOAD_MULTICASTENS4_14ComposedLayoutINS4_7SwizzleILi2ELi4ELi3EEENS4_18smem_ptr_flag_bitsILi8EEENSX_INS5_IJNSA_ILi8EEESH_EEENS5_IJSH_SC_EEEEEEEvNS4_8identityENS4_18SM100_TMA_2SM_LOADES1F_vS1G_EENS_8epilogue10collective18CollectiveEpilogueINS1J_23Sm100TmaWarpSpecializedILi4ELi2ELi32ELb0ELb0EEEJNS5_IJSH_SG_SH_EEENS5_IJNSX_ISH_SC_EENSX_INS5_IJNSA_ILi32EEESB_EEENS5_IJSC_SF_EEEEEEEESJ_SK_SJ_SK_NS1J_6fusion15FusionCallbacksIS1N_NS1V_17LinearCombinationISJ_fSJ_fLNS_15FloatRoundStyleE2EEES1O_S1U_JEEENS4_5SM1004TMEM4LOAD26SM100_TMEM_LOAD_32dp32b32xENS4_13SM90_TMA_LOADENS16_INS17_ILi1ELi4ELi3EEES1A_NSX_INS5_IJS1B_S1Q_EEENS5_IJS1Q_SC_EEEEEEENS4_39AutoVectorizingCopyWithAssumedAlignmentILi128EEENS4_14SM90_TMA_STOREES2A_S2C_S2C_EEEvvEEEEvNT_6ParamsE:
	.zero		2944


//--------------------- SYMBOLS --------------------------

	.type		.nv.reservedSmem.offset0,@object
	.size		.nv.reservedSmem.offset0,0x4
	.type		.nv.reservedSmem.cap,@object
	.size		.nv.reservedSmem.cap,0x4
	.type		__assertfail,@function
